	.target	sm_90a

	.elftype	@"ET_EXEC"


//--------------------- .note.nv.tkinfo           --------------------------
	.section	.note.nv.tkinfo,"",@"SHT_NOTE"
	.sectionflags	@"SHF_NOTE_NV_TKINFO"
	.tkinfo
        /*0018*/ 	.word	0x00000002
        /*0030*/ 	.string	""
        /*0030*/ 	.string	"ptxas"
        /*0030*/ 	.string	"Cuda compilation tools, release 13.0, V13.0.88"
        /*0030*/ 	.string	"Build cuda_13.0.r13.0/compiler.36424714_0"
        /*0030*/ 	.string	"-arch sm_90a -m 64 "



//--------------------- .note.nv.cuinfo           --------------------------
	.section	.note.nv.cuinfo,"",@"SHT_NOTE"
	.sectionflags	@"SHF_NOTE_NV_CUINFO"
        /*0018*/ 	.short	0x0002
        /*001a*/ 	.short	0x005a
        /*001c*/ 	.short	0x0082
	.zero		2


//--------------------- .nv.info                  --------------------------
	.section	.nv.info,"",@"SHT_CUDA_INFO"
	.align	4


	//----- nvinfo : EIATTR_REGCOUNT
	.align		4
        /*0000*/ 	.byte	0x04, 0x2f
        /*0002*/ 	.short	(.L_15 - .L_14)
	.align		4
.L_14:
        /*0004*/ 	.word	index@(_ZN7cutlass13device_kernelINS_4gemm6kernel13GemmUniversalIN4cute5tupleIJiiiiEEENS1_10collective13CollectiveMmaINS1_34MainloopSm90TmaGmmaWarpSpecializedILi5ENS5_IJNS4_1CILi2EEENSA_ILi1EEESC_EEENS1_32KernelTmaWarpSpecializedPingpongEEENS5_IJNSA_ILi64EEENSA_ILi256EEENSA_ILi32EEEEEEaNS5_IJlSC_lEEEaSK_NS4_8TiledMMAINS4_8MMA_AtomIJNS4_4SM904GMMA27MMA_64x256x32_S32S8S8_SS_TNEEEENS4_6LayoutINS5_IJSC_SC_SC_EEENS5_IJNSA_ILi0EEEST_ST_EEEEENS5_IJNS4_10UnderscoreESW_SW_EEEEENS4_13SM90_TMA_LOADENS4_14ComposedLayoutINS4_7SwizzleILi1ELi4ELi3EEENS4_18smem_ptr_flag_bitsILi8EEENSR_INS5_IJNSA_ILi8EEESI_EEENS5_IJSI_SC_EEEEEEEvNS4_8identityENS4_23SM90_TMA_LOAD_MULTICASTES19_vS1A_EENS_8epilogue10collective6detail29Sm90TmaWarpSpecializedAdapterINS1E_15DefaultEpilogueIaSK_SK_NS1D_6thread17LinearCombinationIaLi1EiiLNS1I_9ScaleType4KindE0ELNS_15FloatRoundStyleE2EaEENS1_15EpilogueDefaultEEEEEvvEEEEvNT_6ParamsE)
        /*0008*/ 	.word	0x000000a8


	//----- nvinfo : EIATTR_FRAME_SIZE
	.align		4
.L_15:
        /*000c*/ 	.byte	0x04, 0x11
        /*000e*/ 	.short	(.L_17 - .L_16)
	.align		4
.L_16:
        /*0010*/ 	.word	index@(_ZN7cutlass13device_kernelINS_4gemm6kernel13GemmUniversalIN4cute5tupleIJiiiiEEENS1_10collective13CollectiveMmaINS1_34MainloopSm90TmaGmmaWarpSpecializedILi5ENS5_IJNS4_1CILi2EEENSA_ILi1EEESC_EEENS1_32KernelTmaWarpSpecializedPingpongEEENS5_IJNSA_ILi64EEENSA_ILi256EEENSA_ILi32EEEEEEaNS5_IJlSC_lEEEaSK_NS4_8TiledMMAINS4_8MMA_AtomIJNS4_4SM904GMMA27MMA_64x256x32_S32S8S8_SS_TNEEEENS4_6LayoutINS5_IJSC_SC_SC_EEENS5_IJNSA_ILi0EEEST_ST_EEEEENS5_IJNS4_10UnderscoreESW_SW_EEEEENS4_13SM90_TMA_LOADENS4_14ComposedLayoutINS4_7SwizzleILi1ELi4ELi3EEENS4_18smem_ptr_flag_bitsILi8EEENSR_INS5_IJNSA_ILi8EEESI_EEENS5_IJSI_SC_EEEEEEEvNS4_8identityENS4_23SM90_TMA_LOAD_MULTICASTES19_vS1A_EENS_8epilogue10collective6detail29Sm90TmaWarpSpecializedAdapterINS1E_15DefaultEpilogueIaSK_SK_NS1D_6thread17LinearCombinationIaLi1EiiLNS1I_9ScaleType4KindE0ELNS_15FloatRoundStyleE2EaEENS1_15EpilogueDefaultEEEEEvvEEEEvNT_6ParamsE)
        /*0014*/ 	.word	0x00000008


	//----- nvinfo : EIATTR_MIN_STACK_SIZE
	.align		4
.L_17:
        /*0018*/ 	.byte	0x04, 0x12
        /*001a*/ 	.short	(.L_19 - .L_18)
	.align		4
.L_18:
        /*001c*/ 	.word	index@(_ZN7cutlass13device_kernelINS_4gemm6kernel13GemmUniversalIN4cute5tupleIJiiiiEEENS1_10collective13CollectiveMmaINS1_34MainloopSm90TmaGmmaWarpSpecializedILi5ENS5_IJNS4_1CILi2EEENSA_ILi1EEESC_EEENS1_32KernelTmaWarpSpecializedPingpongEEENS5_IJNSA_ILi64EEENSA_ILi256EEENSA_ILi32EEEEEEaNS5_IJlSC_lEEEaSK_NS4_8TiledMMAINS4_8MMA_AtomIJNS4_4SM904GMMA27MMA_64x256x32_S32S8S8_SS_TNEEEENS4_6LayoutINS5_IJSC_SC_SC_EEENS5_IJNSA_ILi0EEEST_ST_EEEEENS5_IJNS4_10UnderscoreESW_SW_EEEEENS4_13SM90_TMA_LOADENS4_14ComposedLayoutINS4_7SwizzleILi1ELi4ELi3EEENS4_18smem_ptr_flag_bitsILi8EEENSR_INS5_IJNSA_ILi8EEESI_EEENS5_IJSI_SC_EEEEEEEvNS4_8identityENS4_23SM90_TMA_LOAD_MULTICASTES19_vS1A_EENS_8epilogue10collective6detail29Sm90TmaWarpSpecializedAdapterINS1E_15DefaultEpilogueIaSK_SK_NS1D_6thread17LinearCombinationIaLi1EiiLNS1I_9ScaleType4KindE0ELNS_15FloatRoundStyleE2EaEENS1_15EpilogueDefaultEEEEEvvEEEEvNT_6ParamsE)
        /*0020*/ 	.word	0x00000008
.L_19:


//--------------------- .nv.compat                --------------------------
	.section	.nv.compat,"",@"SHT_CUDA_COMPAT_INFO"
	.align	4
        /*0000*/ 	.byte	0x02, 0x09, 0x01, 0x00, 0x02, 0x02, 0x04, 0x00, 0x02, 0x05, 0x05, 0x00, 0x03, 0x07, 0x01, 0x01
        /*0010*/ 	.byte	0x02, 0x03, 0x01, 0x00, 0x02, 0x06, 0x01, 0x00, 0x04, 0x0b, 0x08, 0x00, 0x00, 0x00, 0x00, 0x00
        /*0020*/ 	.byte	0x00, 0x00, 0x00, 0x00


//--------------------- .nv.info._ZN7cutlass13device_kernelINS_4gemm6kernel13GemmUniversalIN4cute5tupleIJiiiiEEENS1_10collective13CollectiveMmaINS1_34MainloopSm90TmaGmmaWarpSpecializedILi5ENS5_IJNS4_1CILi2EEENSA_ILi1EEESC_EEENS1_32KernelTmaWarpSpecializedPingpongEEENS5_IJNSA_ILi64EEENSA_ILi256EEENSA_ILi32EEEEEEaNS5_IJlSC_lEEEaSK_NS4_8TiledMMAINS4_8MMA_AtomIJNS4_4SM904GMMA27MMA_64x256x32_S32S8S8_SS_TNEEEENS4_6LayoutINS5_IJSC_SC_SC_EEENS5_IJNSA_ILi0EEEST_ST_EEEEENS5_IJNS4_10UnderscoreESW_SW_EEEEENS4_13SM90_TMA_LOADENS4_14ComposedLayoutINS4_7SwizzleILi1ELi4ELi3EEENS4_18smem_ptr_flag_bitsILi8EEENSR_INS5_IJNSA_ILi8EEESI_EEENS5_IJSI_SC_EEEEEEEvNS4_8identityENS4_23SM90_TMA_LOAD_MULTICASTES19_vS1A_EENS_8epilogue10collective6detail29Sm90TmaWarpSpecializedAdapterINS1E_15DefaultEpilogueIaSK_SK_NS1D_6thread17LinearCombinationIaLi1EiiLNS1I_9ScaleType4KindE0ELNS_15FloatRoundStyleE2EaEENS1_15EpilogueDefaultEEEEEvvEEEEvNT_6ParamsE --------------------------
	.section	.nv.info._ZN7cutlass13device_kernelINS_4gemm6kernel13GemmUniversalIN4cute5tupleIJiiiiEEENS1_10collective13CollectiveMmaINS1_34MainloopSm90TmaGmmaWarpSpecializedILi5ENS5_IJNS4_1CILi2EEENSA_ILi1EEESC_EEENS1_32KernelTmaWarpSpecializedPingpongEEENS5_IJNSA_ILi64EEENSA_ILi256EEENSA_ILi32EEEEEEaNS5_IJlSC_lEEEaSK_NS4_8TiledMMAINS4_8MMA_AtomIJNS4_4SM904GMMA27MMA_64x256x32_S32S8S8_SS_TNEEEENS4_6LayoutINS5_IJSC_SC_SC_EEENS5_IJNSA_ILi0EEEST_ST_EEEEENS5_IJNS4_10UnderscoreESW_SW_EEEEENS4_13SM90_TMA_LOADENS4_14ComposedLayoutINS4_7SwizzleILi1ELi4ELi3EEENS4_18smem_ptr_flag_bitsILi8EEENSR_INS5_IJNSA_ILi8EEESI_EEENS5_IJSI_SC_EEEEEEEvNS4_8identityENS4_23SM90_TMA_LOAD_MULTICASTES19_vS1A_EENS_8epilogue10collective6detail29Sm90TmaWarpSpecializedAdapterINS1E_15DefaultEpilogueIaSK_SK_NS1D_6thread17LinearCombinationIaLi1EiiLNS1I_9ScaleType4KindE0ELNS_15FloatRoundStyleE2EaEENS1_15EpilogueDefaultEEEEEvvEEEEvNT_6ParamsE,"",@"SHT_CUDA_INFO"
	.sectionflags	@""
	.align	4


	//----- nvinfo : EIATTR_CUDA_API_VERSION
	.align		4
        /*0000*/ 	.byte	0x04, 0x37
        /*0002*/ 	.short	(.L_21 - .L_20)
.L_20:
        /*0004*/ 	.word	0x00000082


	//----- nvinfo : EIATTR_KPARAM_INFO
	.align		4
.L_21:
        /*0008*/ 	.byte	0x04, 0x17
        /*000a*/ 	.short	(.L_23 - .L_22)
.L_22:
        /*000c*/ 	.word	0x00000000
        /*0010*/ 	.short	0x0000
        /*0012*/ 	.short	0x0070
        /*0014*/ 	.byte	0x00, 0xf0, 0x01, 0x10


	//----- nvinfo : EIATTR_SPARSE_MMA_MASK
	.align		4
.L_23:
        /*0018*/ 	.byte	0x03, 0x50
        /*001a*/ 	.short	0x0000


	//----- nvinfo : EIATTR_MAXREG_COUNT
	.align		4
        /*001c*/ 	.byte	0x03, 0x1b
        /*001e*/ 	.short	0x00a8


	//----- nvinfo : EIATTR_NUM_BARRIERS
	.align		4
        /*0020*/ 	.byte	0x02, 0x4c
        /*0022*/ 	.byte	0x01
	.zero		1


	//----- nvinfo : EIATTR_EXTERNS
	.align		4
        /*0024*/ 	.byte	0x04, 0x0f
        /*0026*/ 	.short	(.L_25 - .L_24)


	//   ....[0]....
	.align		4
.L_24:
        /*0028*/ 	.word	index@(__assertfail)


	//----- nvinfo : EIATTR_ANNOTATIONS
	.align		4
.L_25:
        /*002c*/ 	.byte	0x04, 0x55
        /*002e*/ 	.short	(.L_27 - .L_26)


	//   ....[0]....
.L_26:
        /*0030*/ 	.word	0x00000001
        /*0034*/ 	.byte	0xd0, 0x0d, 0x00, 0x00, 0x01, 0x00, 0x00, 0x00, 0xe0, 0x82, 0x00, 0x00, 0x01, 0x00, 0x00, 0x00
        /*0044*/ 	.byte	0x70, 0x8f, 0x00, 0x00


	//----- nvinfo : EIATTR_MERCURY_ISA_VERSION
	.align		4
.L_27:
        /*0048*/ 	.byte	0x03, 0x5f
        /*004a*/ 	.short	0x0101


	//----- nvinfo : EIATTR_INT_WARP_WIDE_INSTR_OFFSETS
	.align		4
        /*004c*/ 	.byte	0x04, 0x31
        /*004e*/ 	.short	(.L_29 - .L_28)


	//   ....[0]....
.L_28:
        /*0050*/ 	.word	0x00000530


	//   ....[1]....
        /*0054*/ 	.word	0x000005b0


	//   ....[2]....
        /*0058*/ 	.word	0x000006b0


	//   ....[3]....
        /*005c*/ 	.word	0x000006c0


	//   ....[4]....
        /*0060*/ 	.word	0x000006e0


	//   ....[5]....
        /*0064*/ 	.word	0x00000780


	//   ....[6]....
        /*0068*/ 	.word	0x00000790


	//   ....[7]....
        /*006c*/ 	.word	0x000007e0


	//   ....[8]....
        /*0070*/ 	.word	0x00001d60


	//----- nvinfo : EIATTR_COOP_GROUP_MASK_REGIDS
	.align		4
.L_29:
        /*0074*/ 	.byte	0x04, 0x29
        /*0076*/ 	.short	(.L_31 - .L_30)


	//   ....[0]....
.L_30:
        /*0078*/ 	.word	0xffffffff


	//   ....[1]....
        /*007c*/ 	.word	0xffffffff


	//   ....[2]....
        /*0080*/ 	.word	0xffffffff


	//   ....[3]....
        /*0084*/ 	.word	0xffffffff


	//   ....[4]....
        /*0088*/ 	.word	0xffffffff


	//   ....[5]....
        /*008c*/ 	.word	0xffffffff


	//   ....[6]....
        /*0090*/ 	.word	0xffffffff


	//----- nvinfo : EIATTR_COOP_GROUP_INSTR_OFFSETS
	.align		4
.L_31:
        /*0094*/ 	.byte	0x04, 0x28
        /*0096*/ 	.short	(.L_33 - .L_32)


	//   ....[0]....
.L_32:
        /*0098*/ 	.word	0x00000070


	//   ....[1]....
        /*009c*/ 	.word	0x00000080


	//   ....[2]....
        /*00a0*/ 	.word	0x00000140


	//   ....[3]....
        /*00a4*/ 	.word	0x00000310


	//   ....[4]....
        /*00a8*/ 	.word	0x00000350


	//   ....[5]....
        /*00ac*/ 	.word	0x000007d0


	//   ....[6]....
        /*00b0*/ 	.word	0x00000970


	//----- nvinfo : EIATTR_REG_RECONFIG
	.align		4
.L_33:
        /*00b4*/ 	.byte	0x01, 0x54
	.zero		2


	//----- nvinfo : EIATTR_SYSCALL_OFFSETS
	.align		4
        /*00b8*/ 	.byte	0x04, 0x46
        /*00ba*/ 	.short	(.L_35 - .L_34)


	//   ....[0]....
.L_34:
        /*00bc*/ 	.word	0x000017f0


	//----- nvinfo : EIATTR_MBARRIER_INSTR_OFFSETS
	.align		4
.L_35:
        /*00c0*/ 	.byte	0x04, 0x39
        /*00c2*/ 	.short	(.L_37 - .L_36)


	//   ....[0]....
.L_36:
        /*00c4*/ 	.word	0x00000260
        /*00c8*/ 	.word	0x000000ff
        /*00cc*/ 	.word	0x00000000
        /*00d0*/ 	.short	0x0100
        /*00d2*/ 	.byte	0x08
	.zero		1


	//   ....[1]....
        /*00d4*/ 	.word	0x00000270
        /*00d8*/ 	.word	0x000000ff
        /*00dc*/ 	.word	0x00000028
        /*00e0*/ 	.short	0x0100
        /*00e2*/ 	.byte	0x08
	.zero		1


	//   ....[2]....
        /*00e4*/ 	.word	0x00000280
        /*00e8*/ 	.word	0x000000ff
        /*00ec*/ 	.word	0x00000008
        /*00f0*/ 	.short	0x0100
        /*00f2*/ 	.byte	0x08
	.zero		1


	//   ....[3]....
        /*00f4*/ 	.word	0x00000290
        /*00f8*/ 	.word	0x000000ff
        /*00fc*/ 	.word	0x00000030
        /*0100*/ 	.short	0x0100
        /*0102*/ 	.byte	0x08
	.zero		1


	//   ....[4]....
        /*0104*/ 	.word	0x000002a0
        /*0108*/ 	.word	0x000000ff
        /*010c*/ 	.word	0x00000010
        /*0110*/ 	.short	0x0100
        /*0112*/ 	.byte	0x08
	.zero		1


	//   ....[5]....
        /*0114*/ 	.word	0x000002b0
        /*0118*/ 	.word	0x000000ff
        /*011c*/ 	.word	0x00000038
        /*0120*/ 	.short	0x0100
        /*0122*/ 	.byte	0x08
	.zero		1


	//   ....[6]....
        /*0124*/ 	.word	0x000002c0
        /*0128*/ 	.word	0x000000ff
        /*012c*/ 	.word	0x00000018
        /*0130*/ 	.short	0x0100
        /*0132*/ 	.byte	0x08
	.zero		1


	//   ....[7]....
        /*0134*/ 	.word	0x000002d0
        /*0138*/ 	.word	0x000000ff
        /*013c*/ 	.word	0x00000040
        /*0140*/ 	.short	0x0100
        /*0142*/ 	.byte	0x08
	.zero		1


	//   ....[8]....
        /*0144*/ 	.word	0x000002e0
        /*0148*/ 	.word	0x000000ff
        /*014c*/ 	.word	0x00000020
        /*0150*/ 	.short	0x0100
        /*0152*/ 	.byte	0x08
	.zero		1


	//   ....[9]....
        /*0154*/ 	.word	0x000002f0
        /*0158*/ 	.word	0x000000ff
        /*015c*/ 	.word	0x00000048
        /*0160*/ 	.short	0x0100
        /*0162*/ 	.byte	0x08
	.zero		1


	//   ....[10]....
        /*0164*/ 	.word	0x00000810
        /*0168*/ 	.word	0x000000ff
        /*016c*/ 	.word	0x00000080
        /*0170*/ 	.short	0x0100
        /*0172*/ 	.byte	0x08
	.zero		1


	//   ....[11]....
        /*0174*/ 	.word	0x000008a0
        /*0178*/ 	.word	0x000000ff
        /*017c*/ 	.word	0x00000088
        /*0180*/ 	.short	0x0100
        /*0182*/ 	.byte	0x08
	.zero		1


	//   ....[12]....
        /*0184*/ 	.word	0x000008f0
        /*0188*/ 	.word	0x000000ff
        /*018c*/ 	.word	0x00000060
        /*0190*/ 	.short	0x0100
        /*0192*/ 	.byte	0x09
	.zero		1


	//   ....[13]....
        /*0194*/ 	.word	0x00000900
        /*0198*/ 	.word	0x000000ff
        /*019c*/ 	.word	0x00000068
        /*01a0*/ 	.short	0x0100
        /*01a2*/ 	.byte	0x09
	.zero		1


	//   ....[14]....
        /*01a4*/ 	.word	0x00000910
        /*01a8*/ 	.word	0x000000ff
        /*01ac*/ 	.word	0x00000070
        /*01b0*/ 	.short	0x0100
        /*01b2*/ 	.byte	0x09
	.zero		1


	//   ....[15]....
        /*01b4*/ 	.word	0x00000920
        /*01b8*/ 	.word	0x000000ff
        /*01bc*/ 	.word	0x00000078
        /*01c0*/ 	.short	0x0100
        /*01c2*/ 	.byte	0x09
	.zero		1


	//   ....[16]....
        /*01c4*/ 	.word	0x000016d0
        /*01c8*/ 	.word	0x0000009f
        /*01cc*/ 	.word	0x00000000
        /*01d0*/ 	.short	0x010a
        /*01d2*/ 	.byte	0x2a
	.zero		1


	//   ....[17]....
        /*01d4*/ 	.word	0x00001880
        /*01d8*/ 	.word	0x00000003
        /*01dc*/ 	.word	0x00000000
        /*01e0*/ 	.short	0x010a
        /*01e2*/ 	.byte	0x3f
	.zero		1


	//   ....[18]....
        /*01e4*/ 	.word	0x000018e0
        /*01e8*/ 	.word	0x00000003
        /*01ec*/ 	.word	0x00000000
        /*01f0*/ 	.short	0x010a
        /*01f2*/ 	.byte	0x3f
	.zero		1


	//   ....[19]....
        /*01f4*/ 	.word	0x00001ad0
        /*01f8*/ 	.word	0x000000ff
        /*01fc*/ 	.word	0x00000000
        /*0200*/ 	.short	0x010a
        /*0202*/ 	.byte	0x04
	.zero		1


	//   ....[20]....
        /*0204*/ 	.word	0x00001b10
        /*0208*/ 	.word	0x000000ff
        /*020c*/ 	.word	0x00000000
        /*0210*/ 	.short	0x010a
        /*0212*/ 	.byte	0x04
	.zero		1


	//   ....[21]....
        /*0214*/ 	.word	0x00001c00
        /*0218*/ 	.word	0x00000004
        /*021c*/ 	.word	0x00000000
        /*0220*/ 	.short	0x0101
        /*0222*/ 	.byte	0x3f
	.zero		1


	//   ....[22]....
        /*0224*/ 	.word	0x00001d00
        /*0228*/ 	.word	0x000000a0
        /*022c*/ 	.word	0x00000000
        /*0230*/ 	.short	0x0101
        /*0232*/ 	.byte	0x2d
	.zero		1


	//   ....[23]....
        /*0234*/ 	.word	0x00001e00
        /*0238*/ 	.word	0x00000000
        /*023c*/ 	.word	0x00000000
        /*0240*/ 	.short	0x0101
        /*0242*/ 	.byte	0x3f
	.zero		1


	//   ....[24]....
        /*0244*/ 	.word	0x00001ec0
        /*0248*/ 	.word	0x0000009f
        /*024c*/ 	.word	0x00000010
        /*0250*/ 	.short	0x010a
        /*0252*/ 	.byte	0x2a
	.zero		1


	//   ....[25]....
        /*0254*/ 	.word	0x00008300
        /*0258*/ 	.word	0x000000a2
        /*025c*/ 	.word	0x00000000
        /*0260*/ 	.short	0x0101
        /*0262*/ 	.byte	0x2d
	.zero		1


	//   ....[26]....
        /*0264*/ 	.word	0x00008cc0
        /*0268*/ 	.word	0x0000000c
        /*026c*/ 	.word	0x00000028
        /*0270*/ 	.short	0x010a
        /*0272*/ 	.byte	0x3f
	.zero		1


	//   ....[27]....
        /*0274*/ 	.word	0x00009080
        /*0278*/ 	.word	0x00000004
        /*027c*/ 	.word	0x00000088
        /*0280*/ 	.short	0x0101
        /*0282*/ 	.byte	0x3f
	.zero		1


	//   ....[28]....
        /*0284*/ 	.word	0x00009810
        /*0288*/ 	.word	0x00000007
        /*028c*/ 	.word	0x00000000
        /*0290*/ 	.short	0x010a
        /*0292*/ 	.byte	0x3f
	.zero		1


	//   ....[29]....
        /*0294*/ 	.word	0x00009890
        /*0298*/ 	.word	0x00000009
        /*029c*/ 	.word	0x00000000
        /*02a0*/ 	.short	0x010a
        /*02a2*/ 	.byte	0x3f
	.zero		1


	//   ....[30]....
        /*02a4*/ 	.word	0x00009920
        /*02a8*/ 	.word	0x00000006
        /*02ac*/ 	.word	0x00000000
        /*02b0*/ 	.short	0x010a
        /*02b2*/ 	.byte	0x3f
	.zero		1


	//   ....[31]....
        /*02b4*/ 	.word	0x000099b0
        /*02b8*/ 	.word	0x00000009
        /*02bc*/ 	.word	0x00000000
        /*02c0*/ 	.short	0x010a
        /*02c2*/ 	.byte	0x3f
	.zero		1


	//   ....[32]....
        /*02c4*/ 	.word	0x00009a40
        /*02c8*/ 	.word	0x00000003
        /*02cc*/ 	.word	0x00000000
        /*02d0*/ 	.short	0x010a
        /*02d2*/ 	.byte	0x3f
	.zero		1


	//   ....[33]....
        /*02d4*/ 	.word	0x00009aa0
        /*02d8*/ 	.word	0x000000a1
        /*02dc*/ 	.word	0x00000000
        /*02e0*/ 	.short	0x010a
        /*02e2*/ 	.byte	0x3f
	.zero		1


	//   ....[34]....
        /*02e4*/ 	.word	0x00009af0
        /*02e8*/ 	.word	0x00000003
        /*02ec*/ 	.word	0x00000000
        /*02f0*/ 	.short	0x010a
        /*02f2*/ 	.byte	0x3f
	.zero		1


	//   ....[35]....
        /*02f4*/ 	.word	0x00009b50
        /*02f8*/ 	.word	0x00000005
        /*02fc*/ 	.word	0x00000000
        /*0300*/ 	.short	0x010a
        /*0302*/ 	.byte	0x3f
	.zero		1


	//   ....[36]....
        /*0304*/ 	.word	0x00009ba0
        /*0308*/ 	.word	0x000000a1
        /*030c*/ 	.word	0x00000010
        /*0310*/ 	.short	0x010a
        /*0312*/ 	.byte	0x3f
	.zero		1


	//   ....[37]....
        /*0314*/ 	.word	0x00009c70
        /*0318*/ 	.word	0x0000000c
        /*031c*/ 	.word	0x00000028
        /*0320*/ 	.short	0x010a
        /*0322*/ 	.byte	0x3f
	.zero		1


	//   ....[38]....
        /*0324*/ 	.word	0x00009d40
        /*0328*/ 	.word	0x00000007
        /*032c*/ 	.word	0x00000000
        /*0330*/ 	.short	0x010a
        /*0332*/ 	.byte	0x3f
	.zero		1


	//   ....[39]....
        /*0334*/ 	.word	0x00009d90
        /*0338*/ 	.word	0x00000009
        /*033c*/ 	.word	0x00000000
        /*0340*/ 	.short	0x010a
        /*0342*/ 	.byte	0x3f
	.zero		1


	//   ....[40]....
        /*0344*/ 	.word	0x00009de0
        /*0348*/ 	.word	0x00000006
        /*034c*/ 	.word	0x00000000
        /*0350*/ 	.short	0x010a
        /*0352*/ 	.byte	0x3f
	.zero		1


	//   ....[41]....
        /*0354*/ 	.word	0x00009e30
        /*0358*/ 	.word	0x00000009
        /*035c*/ 	.word	0x00000000
        /*0360*/ 	.short	0x010a
        /*0362*/ 	.byte	0x3f
	.zero		1


	//----- nvinfo : EIATTR_NUM_MBARRIERS
	.align		4
.L_37:
        /*0364*/ 	.byte	0x03, 0x38
        /*0366*/ 	.short	0x0010


	//----- nvinfo : EIATTR_EXIT_INSTR_OFFSETS
	.align		4
        /*0368*/ 	.byte	0x04, 0x1c
        /*036a*/ 	.short	(.L_39 - .L_38)


	//   ....[0]....
.L_38:
        /*036c*/ 	.word	0x00001410


	//   ....[1]....
        /*0370*/ 	.word	0x00001470


	//   ....[2]....
        /*0374*/ 	.word	0x00008990


	//   ....[3]....
        /*0378*/ 	.word	0x000089c0


	//   ....[4]....
        /*037c*/ 	.word	0x00009a90


	//----- nvinfo : EIATTR_MAX_THREADS
	.align		4
.L_39:
        /*0380*/ 	.byte	0x04, 0x05
        /*0382*/ 	.short	(.L_41 - .L_40)
.L_40:
        /*0384*/ 	.word	0x00000180
        /*0388*/ 	.word	0x00000001
        /*038c*/ 	.word	0x00000001


	//----- nvinfo : EIATTR_CRS_STACK_SIZE
	.align		4
.L_41:
        /*0390*/ 	.byte	0x04, 0x1e
        /*0392*/ 	.short	(.L_43 - .L_42)
.L_42:
        /*0394*/ 	.word	0x00000000


	//----- nvinfo : EIATTR_CBANK_PARAM_SIZE
	.align		4
.L_43:
        /*0398*/ 	.byte	0x03, 0x19
        /*039a*/ 	.short	0x0470


	//----- nvinfo : EIATTR_PARAM_CBANK
	.align		4
        /*039c*/ 	.byte	0x04, 0x0a
        /*039e*/ 	.short	(.L_45 - .L_44)
	.align		4
.L_44:
        /*03a0*/ 	.word	index@(.nv.constant0._ZN7cutlass13device_kernelINS_4gemm6kernel13GemmUniversalIN4cute5tupleIJiiiiEEENS1_10collective13CollectiveMmaINS1_34MainloopSm90TmaGmmaWarpSpecializedILi5ENS5_IJNS4_1CILi2EEENSA_ILi1EEESC_EEENS1_32KernelTmaWarpSpecializedPingpongEEENS5_IJNSA_ILi64EEENSA_ILi256EEENSA_ILi32EEEEEEaNS5_IJlSC_lEEEaSK_NS4_8TiledMMAINS4_8MMA_AtomIJNS4_4SM904GMMA27MMA_64x256x32_S32S8S8_SS_TNEEEENS4_6LayoutINS5_IJSC_SC_SC_EEENS5_IJNSA_ILi0EEEST_ST_EEEEENS5_IJNS4_10UnderscoreESW_SW_EEEEENS4_13SM90_TMA_LOADENS4_14ComposedLayoutINS4_7SwizzleILi1ELi4ELi3EEENS4_18smem_ptr_flag_bitsILi8EEENSR_INS5_IJNSA_ILi8EEESI_EEENS5_IJSI_SC_EEEEEEEvNS4_8identityENS4_23SM90_TMA_LOAD_MULTICASTES19_vS1A_EENS_8epilogue10collective6detail29Sm90TmaWarpSpecializedAdapterINS1E_15DefaultEpilogueIaSK_SK_NS1D_6thread17LinearCombinationIaLi1EiiLNS1I_9ScaleType4KindE0ELNS_15FloatRoundStyleE2EaEENS1_15EpilogueDefaultEEEEEvvEEEEvNT_6ParamsE)
        /*03a4*/ 	.short	0x0210
        /*03a6*/ 	.short	0x0470


	//----- nvinfo : EIATTR_SW_WAR
	.align		4
.L_45:
        /*03a8*/ 	.byte	0x04, 0x36
        /*03aa*/ 	.short	(.L_47 - .L_46)
.L_46:
        /*03ac*/ 	.word	0x00000008
.L_47:


//--------------------- .nv.callgraph             --------------------------
	.section	.nv.callgraph,"",@"SHT_CUDA_CALLGRAPH"
	.align	4
	.sectionentsize	8
	.align		4
        /*0000*/ 	.word	0x00000000
	.align		4
        /*0004*/ 	.word	0xffffffff
	.align		4
        /*0008*/ 	.word	index@(_ZN7cutlass13device_kernelINS_4gemm6kernel13GemmUniversalIN4cute5tupleIJiiiiEEENS1_10collective13CollectiveMmaINS1_34MainloopSm90TmaGmmaWarpSpecializedILi5ENS5_IJNS4_1CILi2EEENSA_ILi1EEESC_EEENS1_32KernelTmaWarpSpecializedPingpongEEENS5_IJNSA_ILi64EEENSA_ILi256EEENSA_ILi32EEEEEEaNS5_IJlSC_lEEEaSK_NS4_8TiledMMAINS4_8MMA_AtomIJNS4_4SM904GMMA27MMA_64x256x32_S32S8S8_SS_TNEEEENS4_6LayoutINS5_IJSC_SC_SC_EEENS5_IJNSA_ILi0EEEST_ST_EEEEENS5_IJNS4_10UnderscoreESW_SW_EEEEENS4_13SM90_TMA_LOADENS4_14ComposedLayoutINS4_7SwizzleILi1ELi4ELi3EEENS4_18smem_ptr_flag_bitsILi8EEENSR_INS5_IJNSA_ILi8EEESI_EEENS5_IJSI_SC_EEEEEEEvNS4_8identityENS4_23SM90_TMA_LOAD_MULTICASTES19_vS1A_EENS_8epilogue10collective6detail29Sm90TmaWarpSpecializedAdapterINS1E_15DefaultEpilogueIaSK_SK_NS1D_6thread17LinearCombinationIaLi1EiiLNS1I_9ScaleType4KindE0ELNS_15FloatRoundStyleE2EaEENS1_15EpilogueDefaultEEEEEvvEEEEvNT_6ParamsE)
	.align		4
        /*000c*/ 	.word	index@(__assertfail)
	.align		4
        /*0010*/ 	.word	0x00000000
	.align		4
        /*0014*/ 	.word	0xfffffffe
	.align		4
        /*0018*/ 	.word	0x00000000
	.align		4
        /*001c*/ 	.word	0xfffffffd
	.align		4
        /*0020*/ 	.word	0x00000000
	.align		4
        /*0024*/ 	.word	0xfffffffc


//--------------------- .nv.constant4             --------------------------
	.section	.nv.constant4,"a",@progbits
	.align	8
	.align		8
.nv.constant4:
        /*0000*/ 	.dword	__assertfail
	.align		8
        /*0008*/ 	.dword	__unnamed_1
	.align		8
        /*0010*/ 	.dword	_ZN39_INTERNAL_5595adec_4_k_cu_7768b6d1_57414cuda3std3__45__cpo5beginE
	.align		8
        /*0018*/ 	.dword	_ZN39_INTERNAL_5595adec_4_k_cu_7768b6d1_57414cuda3std3__45__cpo3endE
	.align		8
        /*0020*/ 	.dword	_ZN39_INTERNAL_5595adec_4_k_cu_7768b6d1_57414cuda3std3__45__cpo6cbeginE
	.align		8
        /*0028*/ 	.dword	_ZN39_INTERNAL_5595adec_4_k_cu_7768b6d1_57414cuda3std3__45__cpo4cendE
	.align		8
        /*0030*/ 	.dword	_ZN39_INTERNAL_5595adec_4_k_cu_7768b6d1_57414cuda3std3__441_GLOBAL__N__5595adec_4_k_cu_7768b6d1_57416ignoreE
	.align		8
        /*0038*/ 	.dword	_ZN39_INTERNAL_5595adec_4_k_cu_7768b6d1_57414cuda3std3__419piecewise_constructE
	.align		8
        /*0040*/ 	.dword	_ZN39_INTERNAL_5595adec_4_k_cu_7768b6d1_57414cuda3std3__48in_placeE
	.align		8
        /*0048*/ 	.dword	_ZN39_INTERNAL_5595adec_4_k_cu_7768b6d1_57414cuda3std6ranges3__45__cpo4swapE
	.align		8
        /*0050*/ 	.dword	_ZN39_INTERNAL_5595adec_4_k_cu_7768b6d1_57414cuda3std6ranges3__45__cpo9iter_moveE
	.align		8
        /*0058*/ 	.dword	_ZN39_INTERNAL_5595adec_4_k_cu_7768b6d1_57414cute7productE
	.align		8
        /*0060*/ 	.dword	_ZN39_INTERNAL_5595adec_4_k_cu_7768b6d1_57414cute1_E
	.align		8
        /*0068*/ 	.dword	$str$22
	.align		8
        /*0070*/ 	.dword	$str$23


//--------------------- .text._ZN7cutlass13device_kernelINS_4gemm6kernel13GemmUniversalIN4cute5tupleIJiiiiEEENS1_10collective13CollectiveMmaINS1_34MainloopSm90TmaGmmaWarpSpecializedILi5ENS5_IJNS4_1CILi2EEENSA_ILi1EEESC_EEENS1_32KernelTmaWarpSpecializedPingpongEEENS5_IJNSA_ILi64EEENSA_ILi256EEENSA_ILi32EEEEEEaNS5_IJlSC_lEEEaSK_NS4_8TiledMMAINS4_8MMA_AtomIJNS4_4SM904GMMA27MMA_64x256x32_S32S8S8_SS_TNEEEENS4_6LayoutINS5_IJSC_SC_SC_EEENS5_IJNSA_ILi0EEEST_ST_EEEEENS5_IJNS4_10UnderscoreESW_SW_EEEEENS4_13SM90_TMA_LOADENS4_14ComposedLayoutINS4_7SwizzleILi1ELi4ELi3EEENS4_18smem_ptr_flag_bitsILi8EEENSR_INS5_IJNSA_ILi8EEESI_EEENS5_IJSI_SC_EEEEEEEvNS4_8identityENS4_23SM90_TMA_LOAD_MULTICASTES19_vS1A_EENS_8epilogue10collective6detail29Sm90TmaWarpSpecializedAdapterINS1E_15DefaultEpilogueIaSK_SK_NS1D_6thread17LinearCombinationIaLi1EiiLNS1I_9ScaleType4KindE0ELNS_15FloatRoundStyleE2EaEENS1_15EpilogueDefaultEEEEEvvEEEEvNT_6ParamsE --------------------------
	.section	.text._ZN7cutlass13device_kernelINS_4gemm6kernel13GemmUniversalIN4cute5tupleIJiiiiEEENS1_10collective13CollectiveMmaINS1_34MainloopSm90TmaGmmaWarpSpecializedILi5ENS5_IJNS4_1CILi2EEENSA_ILi1EEESC_EEENS1_32KernelTmaWarpSpecializedPingpongEEENS5_IJNSA_ILi64EEENSA_ILi256EEENSA_ILi32EEEEEEaNS5_IJlSC_lEEEaSK_NS4_8TiledMMAINS4_8MMA_AtomIJNS4_4SM904GMMA27MMA_64x256x32_S32S8S8_SS_TNEEEENS4_6LayoutINS5_IJSC_SC_SC_EEENS5_IJNSA_ILi0EEEST_ST_EEEEENS5_IJNS4_10UnderscoreESW_SW_EEEEENS4_13SM90_TMA_LOADENS4_14ComposedLayoutINS4_7SwizzleILi1ELi4ELi3EEENS4_18smem_ptr_flag_bitsILi8EEENSR_INS5_IJNSA_ILi8EEESI_EEENS5_IJSI_SC_EEEEEEEvNS4_8identityENS4_23SM90_TMA_LOAD_MULTICASTES19_vS1A_EENS_8epilogue10collective6detail29Sm90TmaWarpSpecializedAdapterINS1E_15DefaultEpilogueIaSK_SK_NS1D_6thread17LinearCombinationIaLi1EiiLNS1I_9ScaleType4KindE0ELNS_15FloatRoundStyleE2EaEENS1_15EpilogueDefaultEEEEEvvEEEEvNT_6ParamsE,"ax",@progbits
	.align	128
.text._ZN7cutlass13device_kernelINS_4gemm6kernel13GemmUniversalIN4cute5tupleIJiiiiEEENS1_10collective13CollectiveMmaINS1_34MainloopSm90TmaGmmaWarpSpecializedILi5ENS5_IJNS4_1CILi2EEENSA_ILi1EEESC_EEENS1_32KernelTmaWarpSpecializedPingpongEEENS5_IJNSA_ILi64EEENSA_ILi256EEENSA_ILi32EEEEEEaNS5_IJlSC_lEEEaSK_NS4_8TiledMMAINS4_8MMA_AtomIJNS4_4SM904GMMA27MMA_64x256x32_S32S8S8_SS_TNEEEENS4_6LayoutINS5_IJSC_SC_SC_EEENS5_IJNSA_ILi0EEEST_ST_EEEEENS5_IJNS4_10UnderscoreESW_SW_EEEEENS4_13SM90_TMA_LOADENS4_14ComposedLayoutINS4_7SwizzleILi1ELi4ELi3EEENS4_18smem_ptr_flag_bitsILi8EEENSR_INS5_IJNSA_ILi8EEESI_EEENS5_IJSI_SC_EEEEEEEvNS4_8identityENS4_23SM90_TMA_LOAD_MULTICASTES19_vS1A_EENS_8epilogue10collective6detail29Sm90TmaWarpSpecializedAdapterINS1E_15DefaultEpilogueIaSK_SK_NS1D_6thread17LinearCombinationIaLi1EiiLNS1I_9ScaleType4KindE0ELNS_15FloatRoundStyleE2EaEENS1_15EpilogueDefaultEEEEEvvEEEEvNT_6ParamsE:
        .type           _ZN7cutlass13device_kernelINS_4gemm6kernel13GemmUniversalIN4cute5tupleIJiiiiEEENS1_10collective13CollectiveMmaINS1_34MainloopSm90TmaGmmaWarpSpecializedILi5ENS5_IJNS4_1CILi2EEENSA_ILi1EEESC_EEENS1_32KernelTmaWarpSpecializedPingpongEEENS5_IJNSA_ILi64EEENSA_ILi256EEENSA_ILi32EEEEEEaNS5_IJlSC_lEEEaSK_NS4_8TiledMMAINS4_8MMA_AtomIJNS4_4SM904GMMA27MMA_64x256x32_S32S8S8_SS_TNEEEENS4_6LayoutINS5_IJSC_SC_SC_EEENS5_IJNSA_ILi0EEEST_ST_EEEEENS5_IJNS4_10UnderscoreESW_SW_EEEEENS4_13SM90_TMA_LOADENS4_14ComposedLayoutINS4_7SwizzleILi1ELi4ELi3EEENS4_18smem_ptr_flag_bitsILi8EEENSR_INS5_IJNSA_ILi8EEESI_EEENS5_IJSI_SC_EEEEEEEvNS4_8identityENS4_23SM90_TMA_LOAD_MULTICASTES19_vS1A_EENS_8epilogue10collective6detail29Sm90TmaWarpSpecializedAdapterINS1E_15DefaultEpilogueIaSK_SK_NS1D_6thread17LinearCombinationIaLi1EiiLNS1I_9ScaleType4KindE0ELNS_15FloatRoundStyleE2EaEENS1_15EpilogueDefaultEEEEEvvEEEEvNT_6ParamsE,@function
        .size           _ZN7cutlass13device_kernelINS_4gemm6kernel13GemmUniversalIN4cute5tupleIJiiiiEEENS1_10collective13CollectiveMmaINS1_34MainloopSm90TmaGmmaWarpSpecializedILi5ENS5_IJNS4_1CILi2EEENSA_ILi1EEESC_EEENS1_32KernelTmaWarpSpecializedPingpongEEENS5_IJNSA_ILi64EEENSA_ILi256EEENSA_ILi32EEEEEEaNS5_IJlSC_lEEEaSK_NS4_8TiledMMAINS4_8MMA_AtomIJNS4_4SM904GMMA27MMA_64x256x32_S32S8S8_SS_TNEEEENS4_6LayoutINS5_IJSC_SC_SC_EEENS5_IJNSA_ILi0EEEST_ST_EEEEENS5_IJNS4_10UnderscoreESW_SW_EEEEENS4_13SM90_TMA_LOADENS4_14ComposedLayoutINS4_7SwizzleILi1ELi4ELi3EEENS4_18smem_ptr_flag_bitsILi8EEENSR_INS5_IJNSA_ILi8EEESI_EEENS5_IJSI_SC_EEEEEEEvNS4_8identityENS4_23SM90_TMA_LOAD_MULTICASTES19_vS1A_EENS_8epilogue10collective6detail29Sm90TmaWarpSpecializedAdapterINS1E_15DefaultEpilogueIaSK_SK_NS1D_6thread17LinearCombinationIaLi1EiiLNS1I_9ScaleType4KindE0ELNS_15FloatRoundStyleE2EaEENS1_15EpilogueDefaultEEEEEvvEEEEvNT_6ParamsE,(.L_x_335 - _ZN7cutlass13device_kernelINS_4gemm6kernel13GemmUniversalIN4cute5tupleIJiiiiEEENS1_10collective13CollectiveMmaINS1_34MainloopSm90TmaGmmaWarpSpecializedILi5ENS5_IJNS4_1CILi2EEENSA_ILi1EEESC_EEENS1_32KernelTmaWarpSpecializedPingpongEEENS5_IJNSA_ILi64EEENSA_ILi256EEENSA_ILi32EEEEEEaNS5_IJlSC_lEEEaSK_NS4_8TiledMMAINS4_8MMA_AtomIJNS4_4SM904GMMA27MMA_64x256x32_S32S8S8_SS_TNEEEENS4_6LayoutINS5_IJSC_SC_SC_EEENS5_IJNSA_ILi0EEEST_ST_EEEEENS5_IJNS4_10UnderscoreESW_SW_EEEEENS4_13SM90_TMA_LOADENS4_14ComposedLayoutINS4_7SwizzleILi1ELi4ELi3EEENS4_18smem_ptr_flag_bitsILi8EEENSR_INS5_IJNSA_ILi8EEESI_EEENS5_IJSI_SC_EEEEEEEvNS4_8identityENS4_23SM90_TMA_LOAD_MULTICASTES19_vS1A_EENS_8epilogue10collective6detail29Sm90TmaWarpSpecializedAdapterINS1E_15DefaultEpilogueIaSK_SK_NS1D_6thread17LinearCombinationIaLi1EiiLNS1I_9ScaleType4KindE0ELNS_15FloatRoundStyleE2EaEENS1_15EpilogueDefaultEEEEEvvEEEEvNT_6ParamsE)
        .other          _ZN7cutlass13device_kernelINS_4gemm6kernel13GemmUniversalIN4cute5tupleIJiiiiEEENS1_10collective13CollectiveMmaINS1_34MainloopSm90TmaGmmaWarpSpecializedILi5ENS5_IJNS4_1CILi2EEENSA_ILi1EEESC_EEENS1_32KernelTmaWarpSpecializedPingpongEEENS5_IJNSA_ILi64EEENSA_ILi256EEENSA_ILi32EEEEEEaNS5_IJlSC_lEEEaSK_NS4_8TiledMMAINS4_8MMA_AtomIJNS4_4SM904GMMA27MMA_64x256x32_S32S8S8_SS_TNEEEENS4_6LayoutINS5_IJSC_SC_SC_EEENS5_IJNSA_ILi0EEEST_ST_EEEEENS5_IJNS4_10UnderscoreESW_SW_EEEEENS4_13SM90_TMA_LOADENS4_14ComposedLayoutINS4_7SwizzleILi1ELi4ELi3EEENS4_18smem_ptr_flag_bitsILi8EEENSR_INS5_IJNSA_ILi8EEESI_EEENS5_IJSI_SC_EEEEEEEvNS4_8identityENS4_23SM90_TMA_LOAD_MULTICASTES19_vS1A_EENS_8epilogue10collective6detail29Sm90TmaWarpSpecializedAdapterINS1E_15DefaultEpilogueIaSK_SK_NS1D_6thread17LinearCombinationIaLi1EiiLNS1I_9ScaleType4KindE0ELNS_15FloatRoundStyleE2EaEENS1_15EpilogueDefaultEEEEEvvEEEEvNT_6ParamsE,@"STO_CUDA_ENTRY STV_DEFAULT"
_ZN7cutlass13device_kernelINS_4gemm6kernel13GemmUniversalIN4cute5tupleIJiiiiEEENS1_10collective13CollectiveMmaINS1_34MainloopSm90TmaGmmaWarpSpecializedILi5ENS5_IJNS4_1CILi2EEENSA_ILi1EEESC_EEENS1_32KernelTmaWarpSpecializedPingpongEEENS5_IJNSA_ILi64EEENSA_ILi256EEENSA_ILi32EEEEEEaNS5_IJlSC_lEEEaSK_NS4_8TiledMMAINS4_8MMA_AtomIJNS4_4SM904GMMA27MMA_64x256x32_S32S8S8_SS_TNEEEENS4_6LayoutINS5_IJSC_SC_SC_EEENS5_IJNSA_ILi0EEEST_ST_EEEEENS5_IJNS4_10UnderscoreESW_SW_EEEEENS4_13SM90_TMA_LOADENS4_14ComposedLayoutINS4_7SwizzleILi1ELi4ELi3EEENS4_18smem_ptr_flag_bitsILi8EEENSR_INS5_IJNSA_ILi8EEESI_EEENS5_IJSI_SC_EEEEEEEvNS4_8identityENS4_23SM90_TMA_LOAD_MULTICASTES19_vS1A_EENS_8epilogue10collective6detail29Sm90TmaWarpSpecializedAdapterINS1E_15DefaultEpilogueIaSK_SK_NS1D_6thread17LinearCombinationIaLi1EiiLNS1I_9ScaleType4KindE0ELNS_15FloatRoundStyleE2EaEENS1_15EpilogueDefaultEEEEEvvEEEEvNT_6ParamsE:
[----:B------:R-:W0:Y:S02]  /*0000*/  LDC R1, c[0x0][0x28] ;  /* 0x00000a00ff017b82 */ /* 0x000e240000000800 */
[----:B0-----:R-:W-:Y:S01]  /*0010*/  VIADD R1, R1, 0xfffffff8 ;  /* 0xfffffff801017836 */ /* 0x001fe20000000000 */
[----:B------:R-:W0:Y:S01]  /*0020*/  S2R R4, SR_TID.X ;  /* 0x0000000000047919 */ /* 0x000e220000002100 */
[----:B------:R-:W-:Y:S01]  /*0030*/  ELECT P0, URZ, PT ;  /* 0x00000000003f782f */ /* 0x000fe20003800000 */
[----:B------:R-:W-:Y:S01]  /*0040*/  BSSY B0, `(.L_x_0) ;  /* 0x000000f000007945 */ /* 0x000fe20003800000 */
[--C-:B0-----:R-:W-:Y:S02]  /*0050*/  SHF.R.U32.HI R2, RZ, 0x5, R4.reuse ;  /* 0x00000005ff027819 */ /* 0x101fe40000011604 */
[----:B------:R-:W-:-:S03]  /*0060*/  SHF.R.U32.HI R7, RZ, 0x7, R4 ;  /* 0x00000007ff077819 */ /* 0x000fc60000011604 */
[----:B------:R-:W0:Y:S04]  /*0070*/  SHFL.IDX PT, R5, R2, RZ, 0x1f ;  /* 0x00001fff02057589 */ /* 0x000e2800000e0000 */
[----:B------:R1:W2:Y:S01]  /*0080*/  SHFL.IDX PT, R10, R7, RZ, 0x1f ;  /* 0x00001fff070a7589 */ /* 0x0002a200000e0000 */
[----:B0-----:R-:W-:-:S13]  /*0090*/  ISETP.NE.OR P0, PT, R5, RZ, !P0 ;  /* 0x000000ff0500720c */ /* 0x001fda0004705670 */
[----:B-12---:R-:W-:Y:S05]  /*00a0*/  @P0 BRA `(.L_x_1) ;  /* 0x0000000000200947 */ /* 0x006fea0003800000 */
[----:B------:R-:W-:Y:S02]  /*00b0*/  ULDC.64 UR4, c[0x0][0x198] ;  /* 0x0000660000047ab9 */ /* 0x000fe40000000a00 */
[----:B------:R-:W-:Y:S02]  /*00c0*/  UIADD3 UR6, UP0, UR4, 0xf0, URZ ;  /* 0x000000f004067890 */ /* 0x000fe4000ff1e03f */
[----:B------:R-:W-:Y:S02]  /*00d0*/  UIADD3 UR4, UP1, UR4, 0x1f0, URZ ;  /* 0x000001f004047890 */ /* 0x000fe4000ff3e03f */
[----:B------:R-:W-:Y:S02]  /*00e0*/  UIADD3.X UR7, URZ, UR5, URZ, UP0, !UPT ;  /* 0x000000053f077290 */ /* 0x000fe400087fe43f */
[----:B------:R-:W-:-:S07]  /*00f0*/  UIADD3.X UR5, URZ, UR5, URZ, UP1, !UPT ;  /* 0x000000053f057290 */ /* 0x000fce0008ffe43f */
[----:B------:R0:W-:Y:S02]  /*0100*/  UTMACCTL.PF [UR6] ;  /* 0x00000000060079b9 */ /* 0x0001e40008040000 */
[----:B------:R0:W-:Y:S02]  /*0110*/  UTMACCTL.PF [UR4] ;  /* 0x00000000040079b9 */ /* 0x0001e40008040000 */
[----:B0-----:R-:W-:Y:S01]  /*0120*/  NOP ;  /* 0x0000000000007918 */ /* 0x001fe20000000000 */
.L_x_1:
[----:B------:R-:W-:Y:S05]  /*0130*/  BSYNC B0 ;  /* 0x0000000000007941 */ /* 0x000fea0003800000 */
.L_x_0:
[----:B------:R-:W0:Y:S01]  /*0140*/  SHFL.IDX PT, R8, R2, RZ, 0x1f ;  /* 0x00001fff02087589 */ /* 0x000e2200000e0000 */
[----:B------:R-:W-:-:S04]  /*0150*/  SHF.R.S32.HI R3, RZ, 0x1f, R4 ;  /* 0x0000001fff037819 */ /* 0x000fc80000011404 */
[----:B------:R-:W-:Y:S02]  /*0160*/  LEA.HI R3, R3, R4, RZ, 0x7 ;  /* 0x0000000403037211 */ /* 0x000fe400078f38ff */
[----:B0-----:R-:W-:-:S13]  /*0170*/  ISETP.NE.AND P0, PT, R8, RZ, PT ;  /* 0x000000ff0800720c */ /* 0x001fda0003f05270 */
[----:B------:R-:W-:Y:S05]  /*0180*/  @P0 BRA `(.L_x_2) ;  /* 0x0000000000600947 */ /* 0x000fea0003800000 */
[----:B------:R-:W0:Y:S01]  /*0190*/  S2UR UR8, SR_CgaCtaId ;  /* 0x00000000000879c3 */ /* 0x000e220000008800 */
[----:B------:R-:W-:Y:S01]  /*01a0*/  UMOV UR4, 0x400 ;  /* 0x0000040000047882 */ /* 0x000fe20000000000 */
[----:B------:R-:W-:Y:S01]  /*01b0*/  UMOV UR5, 0x1 ;  /* 0x0000000100057882 */ /* 0x000fe20000000000 */
[----:B------:R-:W-:Y:S01]  /*01c0*/  UMOV UR6, 0x2 ;  /* 0x0000000200067882 */ /* 0x000fe20000000000 */
[----:B------:R-:W-:Y:S01]  /*01d0*/  ELECT P0, URZ, PT ;  /* 0x00000000003f782f */ /* 0x000fe20003800000 */
[----:B------:R-:W-:-:S04]  /*01e0*/  UIADD3 UR6, -UR6, 0x100000, URZ ;  /* 0x0010000006067890 */ /* 0x000fc8000fffe13f */
[----:B------:R-:W-:Y:S02]  /*01f0*/  USHF.L.U32 UR7, UR6, 0xb, URZ ;  /* 0x0000000b06077899 */ /* 0x000fe4000800063f */
[----:B------:R-:W-:Y:S02]  /*0200*/  USHF.L.U32 UR6, UR6, 0x1, URZ ;  /* 0x0000000106067899 */ /* 0x000fe4000800063f */
[----:B0-----:R-:W-:Y:S02]  /*0210*/  ULEA UR8, UR8, UR4, 0x18 ;  /* 0x0000000408087291 */ /* 0x001fe4000f8ec03f */
[----:B------:R-:W-:-:S04]  /*0220*/  UIADD3 UR4, -UR5, 0x100000, URZ ;  /* 0x0010000005047890 */ /* 0x000fc8000fffe13f */
[----:B------:R-:W-:Y:S02]  /*0230*/  USHF.L.U32 UR5, UR4, 0xb, URZ ;  /* 0x0000000b04057899 */ /* 0x000fe4000800063f */
[----:B------:R-:W-:Y:S01]  /*0240*/  USHF.L.U32 UR4, UR4, 0x1, URZ ;  /* 0x0000000104047899 */ /* 0x000fe2000800063f */
[----:B------:R-:W0:Y:S11]  /*0250*/  FENCE.VIEW.ASYNC.S ;  /* 0x00000000000073c6 */ /* 0x000e360000000000 */
[----:B0-----:R0:W1:Y:S01]  /*0260*/  SYNCS.EXCH.64 URZ, [UR8], UR4 ;  /* 0x00000004083f75b2 */ /* 0x0010620008000100 */
[----:B------:R0:W2:Y:S01]  /*0270*/  SYNCS.EXCH.64 URZ, [UR8+0x28], UR6 ;  /* 0x00002806083f75b2 */ /* 0x0000a20008000100 */
[----:B------:R0:W3:Y:S01]  /*0280*/  SYNCS.EXCH.64 URZ, [UR8+0x8], UR4 ;  /* 0x00000804083f75b2 */ /* 0x0000e20008000100 */
[----:B------:R0:W4:Y:S01]  /*0290*/  SYNCS.EXCH.64 URZ, [UR8+0x30], UR6 ;  /* 0x00003006083f75b2 */ /* 0x0001220008000100 */
[----:B------:R0:W0:Y:S01]  /*02a0*/  SYNCS.EXCH.64 URZ, [UR8+0x10], UR4 ;  /* 0x00001004083f75b2 */ /* 0x0000220008000100 */
[----:B------:R0:W0:Y:S01]  /*02b0*/  SYNCS.EXCH.64 URZ, [UR8+0x38], UR6 ;  /* 0x00003806083f75b2 */ /* 0x0000220008000100 */
[----:B------:R0:W0:Y:S01]  /*02c0*/  SYNCS.EXCH.64 URZ, [UR8+0x18], UR4 ;  /* 0x00001804083f75b2 */ /* 0x0000220008000100 */
[----:B------:R0:W0:Y:S01]  /*02d0*/  SYNCS.EXCH.64 URZ, [UR8+0x40], UR6 ;  /* 0x00004006083f75b2 */ /* 0x0000220008000100 */
[----:B------:R0:W0:Y:S01]  /*02e0*/  SYNCS.EXCH.64 URZ, [UR8+0x20], UR4 ;  /* 0x00002004083f75b2 */ /* 0x0000220008000100 */
[----:B------:R0:W0:Y:S01]  /*02f0*/  SYNCS.EXCH.64 URZ, [UR8+0x48], UR6 ;  /* 0x00004806083f75b2 */ /* 0x0000220008000100 */
[----:B------:R-:W-:Y:S01]  /*0300*/  NOP ;  /* 0x0000000000007918 */ /* 0x000fe20000000000 */
.L_x_2:
[----:B------:R-:W5:Y:S01]  /*0310*/  SHFL.IDX PT, R13, R2, RZ, 0x1f ;  /* 0x00001fff020d7589 */ /* 0x000f6200000e0000 */
[----:B------:R-:W1:Y:S01]  /*0320*/  S2UR UR12, SR_CTAID.X ;  /* 0x00000000000c79c3 */ /* 0x000e620000002500 */
[----:B------:R-:W-:Y:S02]  /*0330*/  LOP3.LUT R3, R3, 0xffffff80, RZ, 0xc0, !PT ;  /* 0xffffff8003037812 */ /* 0x000fe400078ec0ff */
[----:B------:R-:W-:Y:S01]  /*0340*/  ELECT P0, URZ, PT ;  /* 0x00000000003f782f */ /* 0x000fe20003800000 */
[----:B------:R2:W3:Y:S01]  /*0350*/  SHFL.IDX PT, R12, R2, RZ, 0x1f ;  /* 0x00001fff020c7589 */ /* 0x0004e200000e0000 */
[----:B------:R-:W-:Y:S01]  /*0360*/  ELECT P1, URZ, PT ;  /* 0x00000000003f782f */ /* 0x000fe20003820000 */
[----:B------:R-:W-:Y:S01]  /*0370*/  NOP ;  /* 0x0000000000007918 */ /* 0x000fe20000000000 */
[----:B------:R-:W-:Y:S01]  /*0380*/  IMAD.IADD R3, R4, 0x1, -R3 ;  /* 0x0000000104037824 */ /* 0x000fe200078e0a03 */
[----:B------:R-:W4:Y:S01]  /*0390*/  S2R R6, SR_CTAID.Y ;  /* 0x0000000000067919 */ /* 0x000f220000002600 */
[----:B0-----:R-:W-:Y:S01]  /*03a0*/  ULDC UR4, c[0x0][0x150] ;  /* 0x0000540000047ab9 */ /* 0x001fe20000000800 */
[----:B------:R-:W0:Y:S01]  /*03b0*/  LDC R14, c[0x0][0x144] ;  /* 0x00005100ff0e7b82 */ /* 0x000e220000000800 */
[----:B------:R-:W-:Y:S01]  /*03c0*/  UMOV UR11, 0x80 ;  /* 0x00000080000b7882 */ /* 0x000fe20000000000 */
[----:B------:R-:W-:Y:S01]  /*03d0*/  SHF.R.S32.HI R0, RZ, 0x1f, R3 ;  /* 0x0000001fff007819 */ /* 0x000fe20000011403 */
[----:B------:R-:W-:Y:S01]  /*03e0*/  NOP ;  /* 0x0000000000007918 */ /* 0x000fe20000000000 */
[C---:B------:R-:W-:Y:S01]  /*03f0*/  VIADD R35, R10.reuse, 0xffffffff ;  /* 0xffffffff0a237836 */ /* 0x040fe20000000000 */
[----:B------:R-:W-:Y:S01]  /*0400*/  ISETP.NE.AND P4, PT, R10, RZ, PT ;  /* 0x000000ff0a00720c */ /* 0x000fe20003f85270 */
[----:B------:R-:W-:Y:S01]  /*0410*/  IMAD.MOV.U32 R154, RZ, RZ, 0x1 ;  /* 0x00000001ff9a7424 */ /* 0x000fe200078e00ff */
[----:B------:R-:W-:Y:S01]  /*0420*/  LEA.HI R9, R0, R3, RZ, 0x3 ;  /* 0x0000000300097211 */ /* 0x000fe200078f18ff */
[----:B------:R-:W0:Y:S01]  /*0430*/  LDC R15, c[0x0][0x140] ;  /* 0x00005000ff0f7b82 */ /* 0x000e220000000800 */
[----:B------:R-:W-:-:S02]  /*0440*/  ISETP.GE.U32.AND P6, PT, R35, 0x2, PT ;  /* 0x000000022300780c */ /* 0x000fc40003fc6070 */
[--C-:B------:R-:W-:Y:S02]  /*0450*/  SHF.R.S32.HI R11, RZ, 0x3, R9.reuse ;  /* 0x00000003ff0b7819 */ /* 0x100fe40000011409 */
[----:B--2---:R-:W-:Y:S02]  /*0460*/  SHF.R.S32.HI R2, RZ, 0x1f, R9 ;  /* 0x0000001fff027819 */ /* 0x004fe40000011409 */
[----:B------:R-:W-:Y:S01]  /*0470*/  SHF.R.S32.HI R9, RZ, 0x1f, R8 ;  /* 0x0000001fff097819 */ /* 0x000fe20000011408 */
[----:B------:R-:W2:Y:S01]  /*0480*/  LDC R25, c[0x0][0x148] ;  /* 0x00005200ff197b82 */ /* 0x000ea20000000800 */
[----:B-----5:R-:W-:Y:S02]  /*0490*/  ISETP.NE.OR P0, PT, R13, RZ, !P0 ;  /* 0x000000ff0d00720c */ /* 0x020fe40004705670 */
[----:B-1----:R-:W-:Y:S02]  /*04a0*/  I2FP.F32.U32 R13, UR12 ;  /* 0x0000000c000d7c45 */ /* 0x002fe40008201000 */
[----:B------:R-:W-:-:S02]  /*04b0*/  LEA.HI R2, R2, R11, RZ, 0x2 ;  /* 0x0000000b02027211 */ /* 0x000fc400078f10ff */
[----:B------:R-:W-:Y:S01]  /*04c0*/  LEA.HI R9, R9, R8, RZ, 0x2 ;  /* 0x0000000809097211 */ /* 0x000fe200078f10ff */
[----:B------:R-:W-:Y:S01]  /*04d0*/  FMUL R13, R13, UR4 ;  /* 0x000000040d0d7c20 */ /* 0x000fe20008400000 */
[----:B---3--:R-:W-:Y:S01]  /*04e0*/  ISETP.NE.OR P1, PT, R12, RZ, !P1 ;  /* 0x000000ff0c00720c */ /* 0x008fe20004f25670 */
[----:B------:R-:W-:Y:S01]  /*04f0*/  ULDC UR4, c[0x0][0x154] ;  /* 0x0000550000047ab9 */ /* 0x000fe20000000800 */
[----:B------:R-:W-:Y:S02]  /*0500*/  LOP3.LUT R12, R2, 0xfffffffc, RZ, 0xc0, !PT ;  /* 0xfffffffc020c7812 */ /* 0x000fe400078ec0ff */
[----:B------:R-:W-:Y:S01]  /*0510*/  LOP3.LUT R9, R9, 0x3ffffffc, RZ, 0xc0, !PT ;  /* 0x3ffffffc09097812 */ /* 0x000fe200078ec0ff */
[----:B------:R-:W1:Y:S01]  /*0520*/  F2I.U32.TRUNC.NTZ R13, R13 ;  /* 0x0000000d000d7305 */ /* 0x000e62000020f000 */
[----:B------:R-:W-:Y:S01]  /*0530*/  VOTEU.ALL UP1, P0 ;  /* 0x00000000003f7886 */ /* 0x000fe20000020000 */
[----:B------:R-:W-:Y:S01]  /*0540*/  IMAD.IADD R12, R11, 0x1, -R12 ;  /* 0x000000010b0c7824 */ /* 0x000fe200078e0a0c */
[----:B----4-:R-:W-:Y:S01]  /*0550*/  I2FP.F32.U32 R11, R6 ;  /* 0x00000006000b7245 */ /* 0x010fe20000201000 */
[----:B------:R-:W-:Y:S01]  /*0560*/  IMAD.IADD R9, R8, 0x1, -R9 ;  /* 0x0000000108097824 */ /* 0x000fe200078e0a09 */
[----:B------:R-:W-:Y:S01]  /*0570*/  SHF.R.S32.HI R2, RZ, 0x1f, R5 ;  /* 0x0000001fff027819 */ /* 0x000fe20000011405 */
[----:B------:R-:W3:Y:S01]  /*0580*/  @!UP1 S2UR UR7, SR_CgaCtaId ;  /* 0x00000000000799c3 */ /* 0x000ee20000008800 */
[----:B------:R-:W-:Y:S01]  /*0590*/  @!UP1 UMOV UR6, 0x400 ;  /* 0x0000040000069882 */ /* 0x000fe20000000000 */
[----:B------:R-:W-:Y:S01]  /*05a0*/  IMAD R9, R9, 0x4, R12 ;  /* 0x0000000409097824 */ /* 0x000fe200078e020c */
[----:B------:R-:W-:Y:S01]  /*05b0*/  VOTEU.ALL UP2, P1 ;  /* 0x00000000003f7886 */ /* 0x000fe20000840000 */
[----:B------:R-:W-:Y:S01]  /*05c0*/  FMUL R11, R11, UR4 ;  /* 0x000000040b0b7c20 */ /* 0x000fe20008400000 */
[----:B------:R-:W-:Y:S01]  /*05d0*/  LEA.HI R2, R2, R5, RZ, 0x2 ;  /* 0x0000000502027211 */ /* 0x000fe200078f10ff */
[----:B------:R-:W-:Y:S01]  /*05e0*/  UMOV UR4, 0x20 ;  /* 0x0000002000047882 */ /* 0x000fe20000000000 */
[----:B------:R-:W-:Y:S01]  /*05f0*/  LEA.HI R8, R9, R9, RZ, 0x1 ;  /* 0x0000000909087211 */ /* 0x000fe200078f08ff */
[----:B------:R-:W4:Y:S01]  /*0600*/  @!UP2 S2UR UR10, SR_CgaCtaId ;  /* 0x00000000000aa9c3 */ /* 0x000f220000008800 */
[----:B-1----:R-:W-:Y:S01]  /*0610*/  IMAD.MOV R13, RZ, RZ, -R13 ;  /* 0x000000ffff0d7224 */ /* 0x002fe200078e0a0d */
[----:B------:R-:W1:Y:S01]  /*0620*/  F2I.U32.TRUNC.NTZ R11, R11 ;  /* 0x0000000b000b7305 */ /* 0x000e62000020f000 */
[----:B------:R-:W-:Y:S01]  /*0630*/  LOP3.LUT R8, R8, 0xfffffffe, RZ, 0xc0, !PT ;  /* 0xfffffffe08087812 */ /* 0x000fe200078ec0ff */
[----:B------:R-:W-:-:S04]  /*0640*/  @!UP1 UIADD3 UR4, -UR4, 0x100000, URZ ;  /* 0x0010000004049890 */ /* 0x000fc8000fffe13f */
[----:B------:R-:W-:Y:S02]  /*0650*/  @!UP1 USHF.L.U32 UR5, UR4, 0xb, URZ ;  /* 0x0000000b04059899 */ /* 0x000fe4000800063f */
[----:B------:R-:W-:Y:S01]  /*0660*/  @!UP1 USHF.L.U32 UR4, UR4, 0x1, URZ ;  /* 0x0000000104049899 */ /* 0x000fe2000800063f */
[----:B0-----:R-:W-:Y:S01]  /*0670*/  IMAD R21, R14, R13, UR12 ;  /* 0x0000000c0e157e24 */ /* 0x001fe2000f8e020d */
[----:B------:R-:W-:Y:S01]  /*0680*/  LOP3.LUT R2, R2, 0xfffffffc, RZ, 0xc0, !PT ;  /* 0xfffffffc02027812 */ /* 0x000fe200078ec0ff */
[----:B------:R-:W-:Y:S01]  /*0690*/  @!UP2 UMOV UR9, 0x400 ;  /* 0x000004000009a882 */ /* 0x000fe20000000000 */
[----:B------:R-:W-:Y:S01]  /*06a0*/  IMAD.IADD R8, R9, 0x1, -R8 ;  /* 0x0000000109087824 */ /* 0x000fe200078e0a08 */
[----:B------:R-:W-:Y:S01]  /*06b0*/  VOTEU.ALL UP3, P1 ;  /* 0x00000000003f7886 */ /* 0x000fe20000860000 */
[----:B------:R-:W-:Y:S01]  /*06c0*/  VOTEU.ALL UP4, P1 ;  /* 0x00000000003f7886 */ /* 0x000fe20000880000 */
[----:B------:R-:W-:Y:S01]  /*06d0*/  IMAD.IADD R5, R5, 0x1, -R2 ;  /* 0x0000000105057824 */ /* 0x000fe200078e0a02 */
[----:B------:R-:W-:Y:S01]  /*06e0*/  VOTEU.ALL UP5, P1 ;  /* 0x00000000003f7886 */ /* 0x000fe200008a0000 */
[----:B------:R-:W-:Y:S01]  /*06f0*/  ISETP.NE.AND P3, PT, R8, R21, PT ;  /* 0x000000150800720c */ /* 0x000fe20003f65270 */
[----:B------:R-:W-:Y:S01]  /*0700*/  IMAD.SHL.U32 R2, R9, 0x4, RZ ;  /* 0x0000000409027824 */ /* 0x000fe200078e00ff */
[----:B------:R-:W-:Y:S01]  /*0710*/  ISETP.EQ.U32.AND P2, PT, R15, 0x1, PT ;  /* 0x000000010f00780c */ /* 0x000fe20003f42070 */
[----:B---3--:R-:W-:Y:S01]  /*0720*/  @!UP1 ULEA UR8, UR7, UR6, 0x18 ;  /* 0x0000000607089291 */ /* 0x008fe2000f8ec03f */
[----:B-1----:R-:W-:Y:S01]  /*0730*/  IMAD.MOV R20, RZ, RZ, -R11 ;  /* 0x000000ffff147224 */ /* 0x002fe200078e0a0b */
[----:B------:R-:W-:-:S04]  /*0740*/  @!UP2 UIADD3 UR6, -UR11, 0x100000, URZ ;  /* 0x001000000b06a890 */ /* 0x000fc8000fffe13f */
[----:B------:R-:W-:Y:S02]  /*0750*/  @!UP2 USHF.L.U32 UR7, UR6, 0xb, URZ ;  /* 0x0000000b0607a899 */ /* 0x000fe4000800063f */
[----:B------:R-:W-:Y:S01]  /*0760*/  @!UP2 USHF.L.U32 UR6, UR6, 0x1, URZ ;  /* 0x000000010606a899 */ /* 0x000fe2000800063f */
[----:B------:R-:W-:Y:S01]  /*0770*/  LOP3.LUT R155, R9, 0xc, R2, 0x78, !PT ;  /* 0x0000000c099b7812 */ /* 0x000fe200078e7802 */
[----:B------:R-:W-:Y:S01]  /*0780*/  VOTEU.ALL UP0, P0 ;  /* 0x00000000003f7886 */ /* 0x000fe20000000000 */
[----:B------:R-:W-:Y:S01]  /*0790*/  VOTEU.ALL UP1, P0 ;  /* 0x00000000003f7886 */ /* 0x000fe20000020000 */
[----:B--2---:R-:W-:Y:S01]  /*07a0*/  IMAD R9, R25, R20, R6 ;  /* 0x0000001419097224 */ /* 0x004fe200078e0206 */
[----:B------:R-:W-:Y:S01]  /*07b0*/  LOP3.LUT P0, RZ, R3, 0x7, RZ, 0xc0, !PT ;  /* 0x0000000703ff7812 */ /* 0x000fe2000780c0ff */
[----:B----4-:R-:W-:Y:S01]  /*07c0*/  @!UP2 ULEA UR9, UR10, UR9, 0x18 ;  /* 0x000000090a09a291 */ /* 0x010fe2000f8ec03f */
[----:B------:R0:W1:Y:S01]  /*07d0*/  SHFL.IDX PT, R14, R7, RZ, 0x1f ;  /* 0x00001fff070e7589 */ /* 0x00006200000e0000 */
[----:B------:R-:W-:Y:S01]  /*07e0*/  VOTEU.ALL UP2, P1 ;  /* 0x00000000003f7886 */ /* 0x000fe20000840000 */
[----:B------:R-:W-:-:S02]  /*07f0*/  @P3 LEA.HI R2, R155, R155, RZ, 0x1 ;  /* 0x0000009b9b023211 */ /* 0x000fc400078f08ff */
[----:B------:R-:W2:Y:S02]  /*0800*/  FENCE.VIEW.ASYNC.S ;  /* 0x00000000000073c6 */ /* 0x000ea40000000000 */
[----:B--2---:R0:W2:Y:S01]  /*0810*/  @!UP0 SYNCS.EXCH.64 URZ, [UR8+0x80], UR4 ;  /* 0x00008004083f85b2 */ /* 0x0040a20008000100 */
[C---:B------:R-:W-:Y:S02]  /*0820*/  ISETP.NE.AND P1, PT, R5.reuse, 0x3, PT ;  /* 0x000000030500780c */ /* 0x040fe40003f25270 */
[----:B------:R-:W-:Y:S02]  /*0830*/  @P3 SHF.R.S32.HI R2, RZ, 0x1, R2 ;  /* 0x00000001ff023819 */ /* 0x000fe40000011402 */
[----:B------:R-:W-:Y:S02]  /*0840*/  ISETP.EQ.OR P1, PT, R5, RZ, !P1 ;  /* 0x000000ff0500720c */ /* 0x000fe40004f22670 */
[----:B------:R-:W-:Y:S02]  /*0850*/  @P3 ISETP.NE.AND P5, PT, R2, R9, PT ;  /* 0x000000090200320c */ /* 0x000fe40003fa5270 */
[----:B------:R-:W-:-:S02]  /*0860*/  ISETP.LT.U32.AND P0, PT, R155, 0x2, !P0 ;  /* 0x000000029b00780c */ /* 0x000fc40004701070 */
[----:B------:R-:W-:Y:S02]  /*0870*/  ISETP.EQ.AND P1, PT, R10, RZ, P1 ;  /* 0x000000ff0a00720c */ /* 0x000fe40000f22270 */
[----:B------:R-:W-:Y:S02]  /*0880*/  SEL R9, RZ, 0x1, !P0 ;  /* 0x00000001ff097807 */ /* 0x000fe40004000000 */
[----:B------:R-:W-:Y:S01]  /*0890*/  @P3 SEL R154, RZ, 0x1, P5 ;  /* 0x00000001ff9a3807 */ /* 0x000fe20002800000 */
[----:B------:R0:W3:Y:S01]  /*08a0*/  @!UP1 SYNCS.EXCH.64 URZ, [UR8+0x88], UR4 ;  /* 0x00008804083f95b2 */ /* 0x0000e20008000100 */
[----:B------:R-:W-:Y:S01]  /*08b0*/  NOP ;  /* 0x0000000000007918 */ /* 0x000fe20000000000 */
[----:B------:R-:W-:Y:S02]  /*08c0*/  SEL R16, RZ, 0x1, !P1 ;  /* 0x00000001ff107807 */ /* 0x000fe40004800000 */
[----:B------:R-:W-:Y:S02]  /*08d0*/  LOP3.LUT R154, R154, R9, RZ, 0xc0, !PT ;  /* 0x000000099a9a7212 */ /* 0x000fe400078ec0ff */
[----:B------:R-:W-:Y:S01]  /*08e0*/  SEL R16, R16, 0x2, P6 ;  /* 0x0000000210107807 */ /* 0x000fe20003000000 */
[----:B------:R0:W4:Y:S01]  /*08f0*/  @!UP2 SYNCS.EXCH.64 URZ, [UR9+0x60], UR6 ;  /* 0x00006006093fa5b2 */ /* 0x0001220008000100 */
[----:B------:R0:W0:Y:S01]  /*0900*/  @!UP3 SYNCS.EXCH.64 URZ, [UR9+0x68], UR6 ;  /* 0x00006806093fb5b2 */ /* 0x0000220008000100 */
[----:B------:R0:W0:Y:S01]  /*0910*/  @!UP4 SYNCS.EXCH.64 URZ, [UR9+0x70], UR6 ;  /* 0x00007006093fc5b2 */ /* 0x0000220008000100 */
[----:B------:R0:W0:Y:S01]  /*0920*/  @!UP5 SYNCS.EXCH.64 URZ, [UR9+0x78], UR6 ;  /* 0x00007806093fd5b2 */ /* 0x0000220008000100 */
[----:B------:R-:W-:Y:S01]  /*0930*/  NOP ;  /* 0x0000000000007918 */ /* 0x000fe20000000000 */
[----:B-12---:R-:W-:Y:S05]  /*0940*/  @!P2 BRA `(.L_x_3) ;  /* 0x000000000008a947 */ /* 0x006fea0003800000 */
[----:B0--34-:R-:W-:Y:S01]  /*0950*/  UCGABAR_ARV ;  /* 0x00000000000079c7 */ /* 0x019fe20008000000 */
[----:B------:R-:W-:Y:S05]  /*0960*/  BRA `(.L_x_4) ;  /* 0x0000000000047947 */ /* 0x000fea0003800000 */
.L_x_3:
[----:B0--34-:R-:W-:Y:S01]  /*0970*/  NOP ;  /* 0x0000000000007918 */ /* 0x019fe20000000000 */
.L_x_4:
[----:B------:R-:W-:Y:S01]  /*0980*/  ULDC.64 UR4, c[0x0][0x598] ;  /* 0x0001660000047ab9 */ /* 0x000fe20000000a00 */
[----:B------:R-:W-:Y:S01]  /*0990*/  ULDC.64 UR36, c[0x0][0x208] ;  /* 0x0000820000247ab9 */ /* 0x000fe20000000a00 */
[----:B------:R-:W-:-:S04]  /*09a0*/  ISETP.NE.U32.AND P0, PT, RZ, UR4, PT ;  /* 0x00000004ff007c0c */ /* 0x000fc8000bf05070 */
[----:B------:R-:W-:-:S13]  /*09b0*/  ISETP.NE.AND.EX P0, PT, RZ, UR5, PT, P0 ;  /* 0x00000005ff007c0c */ /* 0x000fda000bf05300 */
[----:B------:R-:W-:Y:S05]  /*09c0*/  @!P0 BRA `(.L_x_5) ;  /* 0x00000000001c8947 */ /* 0x000fea0003800000 */
[----:B------:R-:W0:Y:S02]  /*09d0*/  LDC.64 R8, c[0x0][0x598] ;  /* 0x00016600ff087b82 */ /* 0x000e240000000a00 */
[----:B0-----:R-:W2:Y:S02]  /*09e0*/  LDG.E.64 R8, desc[UR36][R8.64] ;  /* 0x0000002408087981 */ /* 0x001ea4000c1e1b00 */
[----:B--2---:R-:W-:-:S04]  /*09f0*/  ISETP.NE.U32.AND P0, PT, R8, RZ, PT ;  /* 0x000000ff0800720c */ /* 0x004fc80003f05070 */
[----:B------:R-:W-:-:S13]  /*0a00*/  ISETP.NE.AND.EX P0, PT, R9, RZ, PT, P0 ;  /* 0x000000ff0900720c */ /* 0x000fda0003f05300 */
[----:B------:R-:W-:Y:S05]  /*0a10*/  @!P0 BRA `(.L_x_5) ;  /* 0x0000000000088947 */ /* 0x000fea0003800000 */
[----:B------:R0:W5:Y:S01]  /*0a20*/  LD.E R153, desc[UR36][R8.64] ;  /* 0x0000002408997980 */ /* 0x000162000c101900 */
[----:B------:R-:W-:Y:S05]  /*0a30*/  BRA `(.L_x_6) ;  /* 0x0000000000247947 */ /* 0x000fea0003800000 */
.L_x_5:
[----:B------:R-:W-:Y:S02]  /*0a40*/  ULDC.64 UR4, c[0x0][0x588] ;  /* 0x0001620000047ab9 */ /* 0x000fe40000000a00 */
[----:B------:R-:W-:-:S04]  /*0a50*/  ISETP.NE.U32.AND P0, PT, RZ, UR4, PT ;  /* 0x00000004ff007c0c */ /* 0x000fc8000bf05070 */
[----:B------:R-:W-:-:S13]  /*0a60*/  ISETP.NE.AND.EX P0, PT, RZ, UR5, PT, P0 ;  /* 0x00000005ff007c0c */ /* 0x000fda000bf05300 */
[----:B------:R-:W-:Y:S05]  /*0a70*/  @!P0 BRA `(.L_x_7) ;  /* 0x00000000000c8947 */ /* 0x000fea0003800000 */
[----:B------:R-:W0:Y:S02]  /*0a80*/  LDC.64 R8, c[0x0][0x588] ;  /* 0x00016200ff087b82 */ /* 0x000e240000000a00 */
[----:B0-----:R1:W5:Y:S01]  /*0a90*/  LDG.E R153, desc[UR36][R8.64] ;  /* 0x0000002408997981 */ /* 0x001362000c1e1900 */
[----:B------:R-:W-:Y:S05]  /*0aa0*/  BRA `(.L_x_6) ;  /* 0x0000000000087947 */ /* 0x000fea0003800000 */
.L_x_7:
[----:B------:R-:W-:Y:S02]  /*0ab0*/  ULDC UR4, c[0x0][0x580] ;  /* 0x0001600000047ab9 */ /* 0x000fe40000000800 */
[----:B------:R-:W-:-:S07]  /*0ac0*/  IMAD.U32 R153, RZ, RZ, UR4 ;  /* 0x00000004ff997e24 */ /* 0x000fce000f8e00ff */
.L_x_6:
[----:B------:R-:W-:Y:S02]  /*0ad0*/  ULDC.64 UR4, c[0x0][0x5a0] ;  /* 0x0001680000047ab9 */ /* 0x000fe40000000a00 */
[----:B------:R-:W-:-:S04]  /*0ae0*/  ISETP.NE.U32.AND P0, PT, RZ, UR4, PT ;  /* 0x00000004ff007c0c */ /* 0x000fc8000bf05070 */
[----:B------:R-:W-:-:S13]  /*0af0*/  ISETP.NE.AND.EX P0, PT, RZ, UR5, PT, P0 ;  /* 0x00000005ff007c0c */ /* 0x000fda000bf05300 */
[----:B------:R-:W-:Y:S05]  /*0b00*/  @!P0 BRA `(.L_x_8) ;  /* 0x00000000001c8947 */ /* 0x000fea0003800000 */
[----:B01----:R-:W0:Y:S02]  /*0b10*/  LDC.64 R8, c[0x0][0x5a0] ;  /* 0x00016800ff087b82 */ /* 0x003e240000000a00 */
[----:B0-----:R-:W2:Y:S02]  /*0b20*/  LDG.E.64 R8, desc[UR36][R8.64] ;  /* 0x0000002408087981 */ /* 0x001ea4000c1e1b00 */
[----:B--2---:R-:W-:-:S04]  /*0b30*/  ISETP.NE.U32.AND P0, PT, R8, RZ, PT ;  /* 0x000000ff0800720c */ /* 0x004fc80003f05070 */
[----:B------:R-:W-:-:S13]  /*0b40*/  ISETP.NE.AND.EX P0, PT, R9, RZ, PT, P0 ;  /* 0x000000ff0900720c */ /* 0x000fda0003f05300 */
[----:B------:R-:W-:Y:S05]  /*0b50*/  @!P0 BRA `(.L_x_8) ;  /* 0x0000000000088947 */ /* 0x000fea0003800000 */
[----:B------:R0:W5:Y:S01]  /*0b60*/  LD.E R152, desc[UR36][R8.64] ;  /* 0x0000002408987980 */ /* 0x000162000c101900 */
[----:B------:R-:W-:Y:S05]  /*0b70*/  BRA `(.L_x_9) ;  /* 0x0000000000247947 */ /* 0x000fea0003800000 */
.L_x_8:
[----:B------:R-:W-:Y:S02]  /*0b80*/  ULDC.64 UR4, c[0x0][0x590] ;  /* 0x0001640000047ab9 */ /* 0x000fe40000000a00 */
[----:B------:R-:W-:-:S04]  /*0b90*/  ISETP.NE.U32.AND P0, PT, RZ, UR4, PT ;  /* 0x00000004ff007c0c */ /* 0x000fc8000bf05070 */
[----:B------:R-:W-:-:S13]  /*0ba0*/  ISETP.NE.AND.EX P0, PT, RZ, UR5, PT, P0 ;  /* 0x00000005ff007c0c */ /* 0x000fda000bf05300 */
[----:B------:R-:W-:Y:S05]  /*0bb0*/  @!P0 BRA `(.L_x_10) ;  /* 0x00000000000c8947 */ /* 0x000fea0003800000 */
[----:B01----:R-:W0:Y:S02]  /*0bc0*/  LDC.64 R8, c[0x0][0x590] ;  /* 0x00016400ff087b82 */ /* 0x003e240000000a00 */
[----:B0-----:R1:W5:Y:S01]  /*0bd0*/  LDG.E R152, desc[UR36][R8.64] ;  /* 0x0000002408987981 */ /* 0x001362000c1e1900 */
[----:B------:R-:W-:Y:S05]  /*0be0*/  BRA `(.L_x_9) ;  /* 0x0000000000087947 */ /* 0x000fea0003800000 */
.L_x_10:
[----:B------:R-:W-:Y:S02]  /*0bf0*/  ULDC UR4, c[0x0][0x584] ;  /* 0x0001610000047ab9 */ /* 0x000fe40000000800 */
[----:B------:R-:W-:-:S07]  /*0c00*/  IMAD.U32 R152, RZ, RZ, UR4 ;  /* 0x00000004ff987e24 */ /* 0x000fce000f8e00ff */
.L_x_9:
[----:B------:R-:W2:Y:S01]  /*0c10*/  LDC R2, c[0x0][0x65c] ;  /* 0x00019700ff027b82 */ /* 0x000ea20000000800 */
[----:B------:R-:W-:Y:S01]  /*0c20*/  ULDC UR6, c[0x0][0x28c] ;  /* 0x0000a30000067ab9 */ /* 0x000fe20000000800 */
[----:B------:R-:W-:Y:S01]  /*0c30*/  ISETP.NE.AND P0, PT, R10, 0x2, PT ;  /* 0x000000020a00780c */ /* 0x000fe20003f05270 */
[----:B------:R-:W-:Y:S01]  /*0c40*/  UIADD3 UR6, UR6, 0x1f, URZ ;  /* 0x0000001f06067890 */ /* 0x000fe2000fffe03f */
[----:B01----:R-:W-:Y:S01]  /*0c50*/  IMAD.U32 R8, RZ, RZ, UR12 ;  /* 0x0000000cff087e24 */ /* 0x003fe2000f8e00ff */
[----:B------:R-:W-:Y:S01]  /*0c60*/  UMOV UR39, URZ ;  /* 0x0000003f00277c82 */ /* 0x000fe20008000000 */
[----:B------:R-:W-:Y:S01]  /*0c70*/  IMAD.MOV.U32 R9, RZ, RZ, RZ ;  /* 0x000000ffff097224 */ /* 0x000fe200078e00ff */
[----:B------:R-:W-:Y:S01]  /*0c80*/  USHF.R.S32.HI UR7, URZ, 0x1f, UR6 ;  /* 0x0000001f3f077899 */ /* 0x000fe20008011406 */
[----:B------:R-:W-:Y:S01]  /*0c90*/  UMOV UR38, URZ ;  /* 0x0000003f00267c82 */ /* 0x000fe20008000000 */
[----:B------:R-:W-:Y:S02]  /*0ca0*/  ULDC.64 UR8, c[0x0][0x650] ;  /* 0x0001940000087ab9 */ /* 0x000fe40000000a00 */
[----:B------:R-:W-:-:S04]  /*0cb0*/  ULEA.HI UR7, UR7, UR6, URZ, 0x5 ;  /* 0x0000000607077291 */ /* 0x000fc8000f8f283f */
[----:B------:R-:W-:Y:S01]  /*0cc0*/  USHF.R.S32.HI UR40, URZ, 0x5, UR7 ;  /* 0x000000053f287899 */ /* 0x000fe20008011407 */
[----:B--2---:R-:W-:-:S13]  /*0cd0*/  ISETP.NE.AND P1, PT, R2, 0x1, PT ;  /* 0x000000010200780c */ /* 0x004fda0003f25270 */
[----:B------:R-:W0:Y:S01]  /*0ce0*/  @P1 LDC R19, c[0x0][0x10] ;  /* 0x00000400ff131b82 */ /* 0x000e220000000800 */
[----:B------:R-:W-:Y:S02]  /*0cf0*/  @P1 IMAD.MOV.U32 R7, RZ, RZ, RZ ;  /* 0x000000ffff071224 */ /* 0x000fe400078e00ff */
[----:B------:R-:W-:-:S05]  /*0d00*/  @P1 IMAD.MOV.U32 R17, RZ, RZ, RZ ;  /* 0x000000ffff111224 */ /* 0x000fca00078e00ff */
[----:B------:R-:W1:Y:S01]  /*0d10*/  @!P1 LDC R11, c[0x0][0xc] ;  /* 0x00000300ff0b9b82 */ /* 0x000e620000000800 */
[----:B------:R-:W-:Y:S01]  /*0d20*/  ULDC UR4, c[0x0][0xc] ;  /* 0x0000030000047ab9 */ /* 0x000fe20000000800 */
[----:B------:R-:W-:Y:S02]  /*0d30*/  ULDC UR5, c[0x0][0x10] ;  /* 0x0000040000057ab9 */ /* 0x000fe40000000800 */
[----:B------:R-:W-:-:S04]  /*0d40*/  UIMAD.WIDE.U32 UR4, UR4, UR5, URZ ;  /* 0x00000005040472a5 */ /* 0x000fc8000f8e003f */
[----:B------:R-:W2:Y:S01]  /*0d50*/  LDC R2, c[0x0][0x14] ;  /* 0x00000500ff027b82 */ /* 0x000ea20000000800 */
[----:B0-----:R-:W-:-:S04]  /*0d60*/  @P1 IMAD.WIDE.U32 R18, R19, UR12, R6 ;  /* 0x0000000c13121c25 */ /* 0x001fc8000f8e0006 */
[----:B------:R-:W-:Y:S02]  /*0d70*/  @P1 IMAD.IADD R17, R19, 0x1, R17 ;  /* 0x0000000113111824 */ /* 0x000fe400078e0211 */
[----:B-1----:R-:W-:-:S04]  /*0d80*/  @!P1 IMAD.WIDE.U32 R8, R6, R11, R8 ;  /* 0x0000000b06089225 */ /* 0x002fc800078e0008 */
[----:B------:R-:W-:Y:S02]  /*0d90*/  @!P1 IMAD.MOV.U32 R18, RZ, RZ, R8 ;  /* 0x000000ffff129224 */ /* 0x000fe400078e0008 */
[----:B------:R-:W-:Y:S02]  /*0da0*/  @!P1 IMAD.MOV.U32 R17, RZ, RZ, R9 ;  /* 0x000000ffff119224 */ /* 0x000fe400078e0009 */
[----:B--2---:R-:W-:-:S04]  /*0db0*/  IMAD.WIDE.U32 R12, R2, UR4, RZ ;  /* 0x00000004020c7c25 */ /* 0x004fc8000f8e00ff */
[----:B------:R-:W-:Y:S01]  /*0dc0*/  IMAD R23, R2, UR5, RZ ;  /* 0x0000000502177c24 */ /* 0x000fe2000f8e02ff */
[----:B------:R0:W-:Y:S03]  /*0dd0*/  STL.64 [R1], R12 ;  /* 0x0000000c01007387 */ /* 0x0001e60000100a00 */
[----:B------:R-:W-:Y:S01]  /*0de0*/  IMAD.IADD R23, R13, 0x1, R23 ;  /* 0x000000010d177824 */ /* 0x000fe200078e0217 */
[----:B------:R-:W-:Y:S06]  /*0df0*/  @P0 BRA `(.L_x_11) ;  /* 0x0000000000200947 */ /* 0x000fec0003800000 */
[----:B------:R-:W-:Y:S01]  /*0e00*/  UISETP.GE.U32.AND UP0, UPT, UR40, 0x5, UPT ;  /* 0x000000052800788c */ /* 0x000fe2000bf06070 */
[----:B------:R-:W-:Y:S01]  /*0e10*/  IADD3 R18, P0, R18, R12, RZ ;  /* 0x0000000c12127210 */ /* 0x000fe20007f1e0ff */
[----:B------:R-:W-:Y:S01]  /*0e20*/  UIMAD.WIDE.U32 UR4, UR40, -0x33333333, URZ ;  /* 0xcccccccd280478a5 */ /* 0x000fe2000f8e003f */
[----:B------:R-:W-:-:S03]  /*0e30*/  UMOV UR38, URZ ;  /* 0x0000003f00267c82 */ /* 0x000fc60008000000 */
[----:B------:R-:W-:Y:S01]  /*0e40*/  USHF.R.U32.HI UR4, URZ, 0x2, UR5 ;  /* 0x000000023f047899 */ /* 0x000fe20008011605 */
[----:B------:R-:W-:-:S03]  /*0e50*/  IMAD.X R17, R23, 0x1, R17, P0 ;  /* 0x0000000117117824 */ /* 0x000fc600000e0611 */
[----:B------:R-:W-:Y:S02]  /*0e60*/  UIMAD UR39, UR4, -0x5, UR40 ;  /* 0xfffffffb042778a4 */ /* 0x000fe4000f8e0228 */
[----:B------:R-:W-:-:S12]  /*0e70*/  @UP0 ULOP3.LUT UR38, UR4, 0x1, URZ, 0xc0, !UPT ;  /* 0x0000000104260892 */ /* 0x000fd8000f8ec03f */
.L_x_11:
[----:B------:R-:W-:Y:S01]  /*0e80*/  ISETP.GE.U32.AND P0, PT, R18, UR8, PT ;  /* 0x0000000812007c0c */ /* 0x000fe2000bf06070 */
[----:B------:R-:W-:Y:S01]  /*0e90*/  IMAD.MOV.U32 R19, RZ, RZ, -0x1 ;  /* 0xffffffffff137424 */ /* 0x000fe200078e00ff */
[----:B------:R-:W-:Y:S01]  /*0ea0*/  PRMT R8, RZ, 0x7610, R8 ;  /* 0x00007610ff087816 */ /* 0x000fe20000000008 */
[----:B------:R-:W-:Y:S01]  /*0eb0*/  IMAD.MOV.U32 R22, RZ, RZ, -0x1 ;  /* 0xffffffffff167424 */ /* 0x000fe200078e00ff */
[----:B------:R-:W-:Y:S01]  /*0ec0*/  ISETP.GE.U32.AND.EX P0, PT, R17, UR9, PT, P0 ;  /* 0x0000000911007c0c */ /* 0x000fe2000bf06100 */
[----:B------:R-:W-:-:S12]  /*0ed0*/  IMAD.MOV.U32 R2, RZ, RZ, -0x1 ;  /* 0xffffffffff027424 */ /* 0x000fd800078e00ff */
[----:B------:R-:W-:Y:S05]  /*0ee0*/  @P0 BRA `(.L_x_12) ;  /* 0x00000004002c0947 */ /* 0x000fea0003800000 */
[----:B------:R-:W1:Y:S01]  /*0ef0*/  LDC.64 R26, c[0x0][0x628] ;  /* 0x00018a00ff1a7b82 */ /* 0x000e620000000a00 */
[----:B------:R-:W-:Y:S02]  /*0f00*/  IMAD.MOV.U32 R8, RZ, RZ, R18 ;  /* 0x000000ffff087224 */ /* 0x000fe400078e0012 */
[----:B------:R-:W-:-:S05]  /*0f10*/  IMAD.MOV.U32 R9, RZ, RZ, R17 ;  /* 0x000000ffff097224 */ /* 0x000fca00078e0011 */
[----:B------:R-:W2:Y:S08]  /*0f20*/  LDC R2, c[0x0][0x630] ;  /* 0x00018c00ff027b82 */ /* 0x000eb00000000800 */
[----:B------:R-:W3:Y:S01]  /*0f30*/  LDC.64 R28, c[0x0][0x620] ;  /* 0x00018800ff1c7b82 */ /* 0x000ee20000000a00 */
[----:B-1----:R-:W-:-:S04]  /*0f40*/  ISETP.NE.U32.AND P0, PT, R26, RZ, PT ;  /* 0x000000ff1a00720c */ /* 0x002fc80003f05070 */
[----:B------:R-:W-:-:S13]  /*0f50*/  ISETP.NE.AND.EX P0, PT, R27, RZ, PT, P0 ;  /* 0x000000ff1b00720c */ /* 0x000fda0003f05300 */
[----:B--23--:R-:W-:Y:S05]  /*0f60*/  @!P0 BRA `(.L_x_13) ;  /* 0x0000000000288947 */ /* 0x00cfea0003800000 */
[----:B0-----:R-:W0:Y:S02]  /*0f70*/  LDC R13, c[0x0][0x634] ;  /* 0x00018d00ff0d7b82 */ /* 0x001e240000000800 */
[----:B0-----:R-:W-:-:S05]  /*0f80*/  IADD3 R13, P0, R18, R13, RZ ;  /* 0x0000000d120d7210 */ /* 0x001fca0007f1e0ff */
[----:B------:R-:W-:-:S04]  /*0f90*/  IMAD.X R15, RZ, RZ, R17, P0 ;  /* 0x000000ffff0f7224 */ /* 0x000fc800000e0611 */
[----:B------:R-:W-:-:S04]  /*0fa0*/  IMAD.WIDE.U32 R8, R15, R26, RZ ;  /* 0x0000001a0f087225 */ /* 0x000fc800078e00ff */
[----:B------:R-:W-:-:S04]  /*0fb0*/  IMAD.WIDE.U32 R10, P0, R13, R27, R8 ;  /* 0x0000001b0d0a7225 */ /* 0x000fc80007800008 */
[----:B------:R-:W-:-:S04]  /*0fc0*/  IMAD.WIDE.U32 R8, R13, R26, RZ ;  /* 0x0000001a0d087225 */ /* 0x000fc800078e00ff */
[----:B------:R-:W-:Y:S01]  /*0fd0*/  IMAD.X R13, RZ, RZ, RZ, P0 ;  /* 0x000000ffff0d7224 */ /* 0x000fe200000e06ff */
[----:B------:R-:W-:Y:S01]  /*0fe0*/  IADD3 RZ, P0, R9, R10, RZ ;  /* 0x0000000a09ff7210 */ /* 0x000fe20007f1e0ff */
[----:B------:R-:W-:-:S04]  /*0ff0*/  IMAD.MOV.U32 R12, RZ, RZ, R11 ;  /* 0x000000ffff0c7224 */ /* 0x000fc800078e000b */
[----:B------:R-:W-:-:S08]  /*1000*/  IMAD.WIDE.U32.X R8, R15, R27, R12, P0 ;  /* 0x0000001b0f087225 */ /* 0x000fd000000e040c */
.L_x_13:
[----:B------:R-:W1:Y:S01]  /*1010*/  LDC.64 R32, c[0x0][0x640] ;  /* 0x00019000ff207b82 */ /* 0x000e620000000a00 */
[-C--:B------:R-:W-:Y:S01]  /*1020*/  SHF.R.U64 R30, R8, R2.reuse, R9 ;  /* 0x00000002081e7219 */ /* 0x080fe20000001209 */
[----:B------:R-:W-:Y:S01]  /*1030*/  IMAD.MOV.U32 R19, RZ, RZ, R17 ;  /* 0x000000ffff137224 */ /* 0x000fe200078e0011 */
[----:B------:R-:W-:Y:S01]  /*1040*/  SHF.R.U32.HI R2, RZ, R2, R9 ;  /* 0x00000002ff027219 */ /* 0x000fe20000011609 */
[----:B------:R-:W-:Y:S01]  /*1050*/  IMAD.MOV.U32 R26, RZ, RZ, 0x1 ;  /* 0x00000001ff1a7424 */ /* 0x000fe200078e00ff */
[----:B------:R-:W-:-:S03]  /*1060*/  IADD3 R11, P0, RZ, -R30, RZ ;  /* 0x8000001eff0b7210 */ /* 0x000fc60007f1e0ff */
[----:B------:R-:W2:Y:S02]  /*1070*/  LDC R10, c[0x0][0x618] ;  /* 0x00018600ff0a7b82 */ /* 0x000ea40000000800 */
[----:B------:R-:W-:-:S04]  /*1080*/  IMAD.X R9, RZ, RZ, ~R2, P0 ;  /* 0x000000ffff097224 */ /* 0x000fc800000e0e02 */
[-C--:B------:R-:W-:Y:S02]  /*1090*/  IMAD R2, R9, R28.reuse, RZ ;  /* 0x0000001c09027224 */ /* 0x080fe400078e02ff */
[----:B0-----:R-:W0:Y:S01]  /*10a0*/  LDC R13, c[0x0][0x608] ;  /* 0x00018200ff0d7b82 */ /* 0x001e220000000800 */
[----:B------:R-:W-:-:S04]  /*10b0*/  IMAD.WIDE.U32 R8, R11, R28, R18 ;  /* 0x0000001c0b087225 */ /* 0x000fc800078e0012 */
[----:B------:R-:W-:Y:S02]  /*10c0*/  IMAD R11, R11, R29, R2 ;  /* 0x0000001d0b0b7224 */ /* 0x000fe400078e0202 */
[----:B------:R-:W-:Y:S01]  /*10d0*/  IMAD.MOV.U32 R2, RZ, RZ, -0x1 ;  /* 0xffffffffff027424 */ /* 0x000fe200078e00ff */
[----:B------:R-:W3:Y:S01]  /*10e0*/  LDC R31, c[0x0][0x658] ;  /* 0x00019600ff1f7b82 */ /* 0x000ee20000000800 */
[----:B------:R-:W-:Y:S01]  /*10f0*/  IMAD.IADD R9, R9, 0x1, R11 ;  /* 0x0000000109097824 */ /* 0x000fe200078e020b */
[----:B-1----:R-:W-:-:S04]  /*1100*/  ISETP.NE.U32.AND P0, PT, R32, RZ, PT ;  /* 0x000000ff2000720c */ /* 0x002fc80003f05070 */
[----:B------:R-:W-:Y:S02]  /*1110*/  ISETP.NE.AND.EX P0, PT, R33, RZ, PT, P0 ;  /* 0x000000ff2100720c */ /* 0x000fe40003f05300 */
[----:B------:R-:W1:Y:S01]  /*1120*/  LDC R29, c[0x0][0x600] ;  /* 0x00018000ff1d7b82 */ /* 0x000e620000000800 */
[-CC-:B--2---:R-:W-:Y:S02]  /*1130*/  SHF.R.U64 R27, R8, R10.reuse, R9.reuse ;  /* 0x0000000a081b7219 */ /* 0x184fe40000001209 */
[----:B------:R-:W-:-:S05]  /*1140*/  SHF.R.U32.HI R8, RZ, R10, R9 ;  /* 0x0000000aff087219 */ /* 0x000fca0000011609 */
[----:B------:R-:W2:Y:S01]  /*1150*/  LDC R22, c[0x0][0x648] ;  /* 0x00019200ff167b82 */ /* 0x000ea20000000800 */
[-CC-:B0-----:R-:W-:Y:S02]  /*1160*/  SHF.R.U64 R34, R27, R13.reuse, R8.reuse ;  /* 0x0000000d1b227219 */ /* 0x181fe40000001208 */
[----:B------:R-:W-:-:S05]  /*1170*/  SHF.R.U32.HI R8, RZ, R13, R8 ;  /* 0x0000000dff087219 */ /* 0x000fca0000011608 */
[----:B------:R-:W0:Y:S01]  /*1180*/  LDC R24, c[0x0][0x638] ;  /* 0x00018e00ff187b82 */ /* 0x000e220000000800 */
[-CC-:B---3--:R-:W-:Y:S02]  /*1190*/  SHF.R.U64 R36, R34, R31.reuse, R8.reuse ;  /* 0x0000001f22247219 */ /* 0x188fe40000001208 */
[-C--:B------:R-:W-:Y:S02]  /*11a0*/  SHF.L.U32 R2, R2, R31.reuse, RZ ;  /* 0x0000001f02027219 */ /* 0x080fe400000006ff */
[----:B------:R-:W-:Y:S01]  /*11b0*/  SHF.R.U32.HI R9, RZ, R31, R8 ;  /* 0x0000001fff097219 */ /* 0x000fe20000011608 */
[----:B------:R-:W-:Y:S01]  /*11c0*/  IMAD.MOV.U32 R8, RZ, RZ, R36 ;  /* 0x000000ffff087224 */ /* 0x000fe200078e0024 */
[----:B------:R-:W-:Y:S01]  /*11d0*/  LOP3.LUT R15, RZ, R2, RZ, 0x33, !PT ;  /* 0x00000002ff0f7212 */ /* 0x000fe200078e33ff */
[----:B------:R-:W3:Y:S01]  /*11e0*/  LDC R28, c[0x0][0x610] ;  /* 0x00018400ff1c7b82 */ /* 0x000ee20000000800 */
[----:B------:R-:W-:Y:S05]  /*11f0*/  @!P0 BRA `(.L_x_14) ;  /* 0x0000000000288947 */ /* 0x000fea0003800000 */
[----:B------:R-:W4:Y:S02]  /*1200*/  LDC R13, c[0x0][0x64c] ;  /* 0x00019300ff0d7b82 */ /* 0x000f240000000800 */
[----:B----4-:R-:W-:-:S05]  /*1210*/  IADD3 R13, P0, R36, R13, RZ ;  /* 0x0000000d240d7210 */ /* 0x010fca0007f1e0ff */
        /* <DEDUP_REMOVED lines=8> */
.L_x_14:
[----:B--2---:R-:W-:Y:S01]  /*12a0*/  SHF.R.U64 R7, R8, R22, R9 ;  /* 0x0000001608077219 */ /* 0x004fe20000001209 */
[----:B-1----:R-:W-:Y:S01]  /*12b0*/  VIADD R8, R29, 0xffffffff ;  /* 0xffffffff1d087836 */ /* 0x002fe20000000000 */
[----:B------:R-:W-:Y:S01]  /*12c0*/  SHF.L.U32 R2, R26, R31, RZ ;  /* 0x0000001f1a027219 */ /* 0x000fe200000006ff */
[----:B------:R-:W-:Y:S01]  /*12d0*/  @P1 IMAD R21, R25, R20, R6 ;  /* 0x0000001419151224 */ /* 0x000fe200078e0206 */
[----:B------:R-:W-:Y:S01]  /*12e0*/  LOP3.LUT R15, R34, R15, RZ, 0xc0, !PT ;  /* 0x0000000f220f7212 */ /* 0x000fe200078ec0ff */
[----:B------:R-:W-:Y:S01]  /*12f0*/  IMAD.MOV R9, RZ, RZ, -R7 ;  /* 0x000000ffff097224 */ /* 0x000fe200078e0a07 */
[----:B------:R-:W-:-:S03]  /*1300*/  LOP3.LUT R8, R27, R8, RZ, 0xc0, !PT ;  /* 0x000000081b087212 */ /* 0x000fc600078ec0ff */
[----:B------:R-:W-:Y:S02]  /*1310*/  IMAD R6, R2, R7, R15 ;  /* 0x0000000702067224 */ /* 0x000fe400078e020f */
[----:B0-----:R-:W-:Y:S02]  /*1320*/  IMAD R2, R9, R24, R36 ;  /* 0x0000001809027224 */ /* 0x001fe400078e0224 */
[----:B---3--:R-:W-:Y:S02]  /*1330*/  IMAD R19, R6, R28, R21 ;  /* 0x0000001c06137224 */ /* 0x008fe400078e0215 */
[----:B------:R-:W-:Y:S02]  /*1340*/  IMAD R2, R2, R29, R8 ;  /* 0x0000001d02027224 */ /* 0x000fe400078e0208 */
[----:B------:R-:W-:-:S03]  /*1350*/  IMAD.MOV.U32 R6, RZ, RZ, 0x1 ;  /* 0x00000001ff067424 */ /* 0x000fc600078e00ff */
[----:B------:R-:W-:Y:S02]  /*1360*/  SEL R22, R2, R19, !P1 ;  /* 0x0000001302167207 */ /* 0x000fe40004800000 */
[----:B------:R-:W-:Y:S01]  /*1370*/  SEL R19, R19, R2, !P1 ;  /* 0x0000000213137207 */ /* 0x000fe20004800000 */
[----:B------:R-:W-:Y:S01]  /*1380*/  IMAD.MOV.U32 R2, RZ, RZ, R30 ;  /* 0x000000ffff027224 */ /* 0x000fe200078e001e */
[----:B------:R-:W-:-:S07]  /*1390*/  PRMT R8, R6, 0x7610, R8 ;  /* 0x0000761006087816 */ /* 0x000fce0000000008 */
.L_x_12:
[----:B------:R-:W-:Y:S05]  /*13a0*/  @!P2 BRA `(.L_x_15) ;  /* 0x00000000000ca947 */ /* 0x000fea0003800000 */
[----:B------:R-:W-:Y:S01]  /*13b0*/  UCGABAR_WAIT ;  /* 0x0000000000007dc7 */ /* 0x000fe20008000000 */
[----:B------:R-:W-:Y:S01]  /*13c0*/  CCTL.IVALL ;  /* 0x00000000ff00798f */ /* 0x000fe20002000000 */
[----:B------:R-:W-:Y:S05]  /*13d0*/  BRA `(.L_x_16) ;  /* 0x0000000000047947 */ /* 0x000fea0003800000 */
.L_x_15:
[----:B------:R-:W-:Y:S06]  /*13e0*/  BAR.SYNC.DEFER_BLOCKING 0x0 ;  /* 0x0000000000007b1d */ /* 0x000fec0000010000 */
.L_x_16:
[----:B------:R-:W-:Y:S05]  /*13f0*/  @!P4 BRA `(.L_x_17) ;  /* 0x000000740068c947 */ /* 0x000fea0003800000 */
[----:B------:R-:W-:-:S13]  /*1400*/  ISETP.GT.U32.AND P0, PT, R35, 0x1, PT ;  /* 0x000000012300780c */ /* 0x000fda0003f04070 */
[----:B------:R-:W-:Y:S05]  /*1410*/  @P0 EXIT ;  /* 0x000000000000094d */ /* 0x000fea0003800000 */
.L_x_18:
[----:B------:R-:W-:-:S08]  /*1420*/  NOP ;  /* 0x0000000000007918 */ /* 0x000fd00000000000 */
[----:B------:R-:W1:Y:S02]  /*1430*/  USETMAXREG.TRY_ALLOC.CTAPOOL UP0, 0xe8 ;  /* 0x000000e8000079c8 */ /* 0x000e640008000600 */
[----:B-1----:R-:W-:-:S13]  /*1440*/  PLOP3.LUT P0, PT, PT, PT, UP0, 0x80, 0x0 ;  /* 0x000000000000781c */ /* 0x002fda0003f0f008 */
[----:B------:R-:W-:Y:S05]  /*1450*/  @!P0 BRA `(.L_x_18) ;  /* 0xfffffffc00f08947 */ /* 0x000fea000383ffff */
[----:B------:R-:W-:-:S13]  /*1460*/  LOP3.LUT P0, RZ, R8, 0xff, RZ, 0xc0, !PT ;  /* 0x000000ff08ff7812 */ /* 0x000fda000780c0ff */
[----:B------:R-:W-:Y:S05]  /*1470*/  @!P0 EXIT ;  /* 0x000000000000894d */ /* 0x000fea0003800000 */
[----:B------:R-:W1:Y:S01]  /*1480*/  S2UR UR4, SR_CgaCtaId ;  /* 0x00000000000479c3 */ /* 0x000e620000008800 */
[----:B------:R-:W-:Y:S01]  /*1490*/  VIADD R14, R14, 0xffffffff ;  /* 0xffffffff0e0e7836 */ /* 0x000fe20000000000 */
[CC--:B------:R-:W-:Y:S01]  /*14a0*/  LEA.HI R4, R0.reuse, R3.reuse, RZ, 0x2 ;  /* 0x0000000300047211 */ /* 0x0c0fe200078f10ff */
[----:B------:R-:W-:Y:S01]  /*14b0*/  UMOV UR41, 0x400 ;  /* 0x0000040000297882 */ /* 0x000fe20000000000 */
[----:B------:R-:W-:Y:S01]  /*14c0*/  LEA.HI R0, R0, R3, RZ, 0x5 ;  /* 0x0000000300007211 */ /* 0x000fe200078f28ff */
[----:B------:R-:W-:Y:S01]  /*14d0*/  UISETP.LT.AND UP0, UPT, UR40, 0x1, UPT ;  /* 0x000000012800788c */ /* 0x000fe2000bf01270 */
[----:B------:R-:W-:Y:S01]  /*14e0*/  R2UR UR42, R14 ;  /* 0x000000000e2a72ca */ /* 0x000fe200000e0000 */
[----:B------:R-:W-:Y:S01]  /*14f0*/  ULDC UR5, c[0x0][0x284] ;  /* 0x0000a10000057ab9 */ /* 0x000fe20000000800 */
[--C-:B------:R-:W-:Y:S01]  /*1500*/  SHF.R.S32.HI R156, RZ, 0x2, R4.reuse ;  /* 0x00000002ff9c7819 */ /* 0x100fe20000011404 */
[----:B------:R-:W-:Y:S01]  /*1510*/  USEL UR43, UR40, 0x1, UP0 ;  /* 0x00000001282b7887 */ /* 0x000fe20008000000 */
[----:B------:R-:W-:Y:S01]  /*1520*/  SHF.R.S32.HI R5, RZ, 0x1f, R4 ;  /* 0x0000001fff057819 */ /* 0x000fe20000011404 */
[----:B------:R-:W-:Y:S01]  /*1530*/  USHF.L.U32 UR44, UR40, 0x1, URZ ;  /* 0x00000001282c7899 */ /* 0x000fe2000800063f */
[----:B------:R-:W-:Y:S01]  /*1540*/  LOP3.LUT R158, R4, 0xfffffffc, RZ, 0xc0, !PT ;  /* 0xfffffffc049e7812 */ /* 0x000fe200078ec0ff */
[----:B------:R-:W-:Y:S01]  /*1550*/  UIADD3 UR43, -UR43, UR40, URZ ;  /* 0x000000282b2b7290 */ /* 0x000fe2000fffe13f */
[----:B------:R-:W-:-:S02]  /*1560*/  LEA.HI R5, R5, R156, RZ, 0x3 ;  /* 0x0000009c05057211 */ /* 0x000fc400078f18ff */
[----:B------:R-:W-:Y:S01]  /*1570*/  ISETP.NE.AND P0, PT, R14, RZ, PT ;  /* 0x000000ff0e00720c */ /* 0x000fe20003f05270 */
[----:B------:R-:W-:Y:S01]  /*1580*/  IMAD.IADD R158, R3, 0x1, -R158 ;  /* 0x00000001039e7824 */ /* 0x000fe200078e0a9e */
[----:B------:R-:W-:Y:S01]  /*1590*/  LOP3.LUT R5, R5, 0xfffffff8, RZ, 0xc0, !PT ;  /* 0xfffffff805057812 */ /* 0x000fe200078ec0ff */
[----:B------:R-:W-:Y:S01]  /*15a0*/  USHF.L.U32 UR42, UR42, 0x3, URZ ;  /* 0x000000032a2a7899 */ /* 0x000fe2000800063f */
[----:B------:R-:W-:-:S03]  /*15b0*/  SEL R165, RZ, 0x1, P0 ;  /* 0x00000001ffa57807 */ /* 0x000fc60000000000 */
[----:B------:R-:W-:Y:S01]  /*15c0*/  IMAD.IADD R156, R156, 0x1, -R5 ;  /* 0x000000019c9c7824 */ /* 0x000fe200078e0a05 */
[----:B-1----:R-:W-:Y:S01]  /*15d0*/  ULEA UR41, UR4, UR41, 0x18 ;  /* 0x0000002904297291 */ /* 0x002fe2000f8ec03f */
[----:B------:R-:W-:Y:S01]  /*15e0*/  SHF.R.S32.HI R5, RZ, 0x5, R0 ;  /* 0x00000005ff057819 */ /* 0x000fe20000011400 */
[----:B------:R-:W-:Y:S02]  /*15f0*/  IMAD.U32 R160, RZ, RZ, UR42 ;  /* 0x0000002affa07e24 */ /* 0x000fe4000f8e00ff */
[----:B------:R-:W-:Y:S01]  /*1600*/  UIADD3 UR45, UR41, 0x60, URZ ;  /* 0x00000060292d7890 */ /* 0x000fe2000fffe03f */
[--C-:B------:R-:W-:Y:S01]  /*1610*/  SHF.R.S32.HI R157, RZ, 0x1f, R156.reuse ;  /* 0x0000001fff9d7819 */ /* 0x100fe2000001149c */
[C-C-:B------:R-:W-:Y:S01]  /*1620*/  IMAD R163, R5.reuse, -0x10, -R156.reuse ;  /* 0xfffffff005a37824 */ /* 0x140fe200078e0a9c */
[C---:B------:R-:W-:Y:S02]  /*1630*/  LOP3.LUT R162, R160.reuse, 0x8, RZ, 0xc0, !PT ;  /* 0x00000008a0a27812 */ /* 0x040fe400078ec0ff */
[----:B------:R-:W-:Y:S01]  /*1640*/  LOP3.LUT R160, R160, 0x8, RZ, 0xc, !PT ;  /* 0x00000008a0a07812 */ /* 0x000fe200078e0cff */
[----:B------:R-:W-:Y:S01]  /*1650*/  IMAD.U32 R159, RZ, RZ, UR45 ;  /* 0x0000002dff9f7e24 */ /* 0x000fe2000f8e00ff */
[----:B------:R-:W-:Y:S01]  /*1660*/  LOP3.LUT R162, R162, 0x18, RZ, 0x3c, !PT ;  /* 0x00000018a2a27812 */ /* 0x000fe200078e3cff */
[----:B------:R-:W-:-:S04]  /*1670*/  IMAD.WIDE R156, R5, 0x10, R156 ;  /* 0x00000010059c7825 */ /* 0x000fc800078e029c */
[----:B------:R-:W-:Y:S02]  /*1680*/  VIADD R161, R159, UR42 ;  /* 0x0000002a9fa17c36 */ /* 0x000fe40008000000 */
[----:B------:R-:W-:-:S07]  /*1690*/  VIADD R163, R163, UR5 ;  /* 0x00000005a3a37c36 */ /* 0x000fce0008000000 */
.L_x_298:
[----:B------:R-:W-:Y:S01]  /*16a0*/  SHF.L.U32 R0, R165, 0x1f, RZ ;  /* 0x0000001fa5007819 */ /* 0x000fe200000006ff */
[----:B------:R-:W-:Y:S02]  /*16b0*/  ULDC UR4, c[0x0][0x28c] ;  /* 0x0000a30000047ab9 */ /* 0x000fe40000000800 */
[----:B------:R-:W-:Y:S01]  /*16c0*/  ISETP.LT.AND P1, PT, RZ, UR4, PT ;  /* 0x00000004ff007c0c */ /* 0x000fe2000bf21270 */
[----:B-1----:R-:W1:Y:S02]  /*16d0*/  SYNCS.PHASECHK.TRANS64.TRYWAIT P0, [R159+UR42], R0 ;  /* 0x000000009f0075a7 */ /* 0x002e64000800016a */
[----:B-1-34-:R-:W-:Y:S10]  /*16e0*/  @!P0 BRA `(.L_x_19) ;  /* 0x0000008000ec8947 */ /* 0x01aff40003800000 */
.L_x_321:
[----:B------:R-:W-:Y:S05]  /*16f0*/  @P1 BRA `(.L_x_20) ;  /* 0x0000000000401947 */ /* 0x000fea0003800000 */
[----:B-1----:R-:W-:Y:S01]  /*1700*/  MOV R0, 0x0 ;  /* 0x0000000000007802 */ /* 0x002fe20000000f00 */
[----:B------:R-:W-:Y:S01]  /*1710*/  ULDC.64 UR4, c[0x4][0x68] ;  /* 0x01001a0000047ab9 */ /* 0x000fe20000000a00 */
[----:B------:R-:W-:Y:S01]  /*1720*/  ULDC.64 UR6, c[0x4][0x8] ;  /* 0x0100020000067ab9 */ /* 0x000fe20000000a00 */
[----:B------:R-:W-:Y:S01]  /*1730*/  IMAD.U32 R4, RZ, RZ, UR4 ;  /* 0x00000004ff047e24 */ /* 0x000fe2000f8e00ff */
[----:B------:R1:W2:Y:S01]  /*1740*/  LDC.64 R14, c[0x4][R0] ;  /* 0x01000000000e7b82 */ /* 0x0002a20000000a00 */
[----:B------:R-:W-:Y:S01]  /*1750*/  IMAD.U32 R5, RZ, RZ, UR5 ;  /* 0x00000005ff057e24 */ /* 0x000fe2000f8e00ff */
[----:B------:R-:W-:Y:S01]  /*1760*/  ULDC.64 UR4, c[0x4][0x70] ;  /* 0x01001c0000047ab9 */ /* 0x000fe20000000a00 */
[----:B------:R-:W-:Y:S02]  /*1770*/  IMAD.U32 R10, RZ, RZ, UR6 ;  /* 0x00000006ff0a7e24 */ /* 0x000fe4000f8e00ff */
[----:B------:R-:W-:Y:S02]  /*1780*/  IMAD.U32 R6, RZ, RZ, UR4 ;  /* 0x00000004ff067e24 */ /* 0x000fe4000f8e00ff */
[----:B------:R-:W-:-:S02]  /*1790*/  IMAD.U32 R7, RZ, RZ, UR5 ;  /* 0x00000005ff077e24 */ /* 0x000fc4000f8e00ff */
[----:B------:R-:W-:Y:S02]  /*17a0*/  IMAD.U32 R11, RZ, RZ, UR7 ;  /* 0x00000007ff0b7e24 */ /* 0x000fe4000f8e00ff */
[----:B------:R-:W-:Y:S02]  /*17b0*/  IMAD.MOV.U32 R8, RZ, RZ, 0x1e1 ;  /* 0x000001e1ff087424 */ /* 0x000fe400078e00ff */
[----:B0-----:R-:W-:Y:S02]  /*17c0*/  IMAD.MOV.U32 R12, RZ, RZ, 0x1 ;  /* 0x00000001ff0c7424 */ /* 0x001fe400078e00ff */
[----:B-1----:R-:W-:-:S07]  /*17d0*/  IMAD.MOV.U32 R13, RZ, RZ, RZ ;  /* 0x000000ffff0d7224 */ /* 0x002fce00078e00ff */
[----:B------:R-:W-:-:S07]  /*17e0*/  LEPC R20, `(.L_x_20) ;  /* 0x000000001014794e */ /* 0x000fce0000000000 */
[----:B--2--5:R-:W-:Y:S05]  /*17f0*/  CALL.ABS.NOINC R14 ;  /* 0x000000000e007343 */ /* 0x024fea0003c00000 */
.L_x_20:
[----:B-1----:R-:W-:-:S04]  /*1800*/  LOP3.LUT R0, R16, 0x1, RZ, 0xfc, !PT ;  /* 0x0000000110007812 */ /* 0x002fc800078efcff */
[----:B------:R-:W-:-:S13]  /*1810*/  ISETP.NE.AND P0, PT, R0, 0x3, PT ;  /* 0x000000030000780c */ /* 0x000fda0003f05270 */
[----:B------:R-:W-:Y:S05]  /*1820*/  @!P0 BRA `(.L_x_21) ;  /* 0x0000000000048947 */ /* 0x000fea0003800000 */
[----:B------:R-:W-:Y:S01]  /*1830*/  BPT.TRAP 0x1 ;  /* 0x000000040000795c */ /* 0x000fe20000300000 */
.L_x_21:
[----:B------:R-:W-:Y:S02]  /*1840*/  IMAD.U32 R3, RZ, RZ, UR39 ;  /* 0x00000027ff037e24 */ /* 0x000fe4000f8e00ff */
[----:B------:R-:W-:-:S03]  /*1850*/  IMAD.U32 R0, RZ, RZ, UR38 ;  /* 0x00000026ff007e24 */ /* 0x000fc6000f8e00ff */
[----:B------:R-:W-:Y:S02]  /*1860*/  LEA R3, R3, UR41, 0x3 ;  /* 0x0000002903037c11 */ /* 0x000fe4000f8e18ff */
[----:B------:R-:W-:-:S04]  /*1870*/  SHF.L.U32 R0, R0, 0x1f, RZ ;  /* 0x0000001f00007819 */ /* 0x000fc800000006ff */
[----:B------:R1:W2:Y:S01]  /*1880*/  SYNCS.PHASECHK.TRANS64.TRYWAIT P1, [R3+URZ], R0 ;  /* 0x00000000030075a7 */ /* 0x0002a2000802017f */
[----:B------:R-:W-:Y:S05]  /*1890*/  @!P0 BRA `(.L_x_22) ;  /* 0x0000000000048947 */ /* 0x000fea0003800000 */
[----:B------:R-:W-:Y:S01]  /*18a0*/  BPT.TRAP 0x1 ;  /* 0x000000040000795c */ /* 0x000fe20000300000 */
.L_x_22:
[----:B------:R-:W-:-:S05]  /*18b0*/  IMAD.U32 R4, RZ, RZ, UR43 ;  /* 0x0000002bff047e24 */ /* 0x000fca000f8e00ff */
[----:B------:R-:W-:Y:S01]  /*18c0*/  ISETP.GE.AND P2, PT, R4, 0x1, PT ;  /* 0x000000010400780c */ /* 0x000fe20003f46270 */
[----:B--2---:R-:W-:-:S12]  /*18d0*/  @P1 BRA `(.L_x_23) ;  /* 0x0000000000081947 */ /* 0x004fd80003800000 */
[----:B------:R-:W2:Y:S02]  /*18e0*/  SYNCS.PHASECHK.TRANS64.TRYWAIT P1, [R3+URZ], R0 ;  /* 0x00000000030075a7 */ /* 0x000ea4000802017f */
[----:B--2---:R-:W-:Y:S05]  /*18f0*/  @!P1 BRA `(.L_x_24) ;  /* 0x00000080007c9947 */ /* 0x004fea0003800000 */
.L_x_23:
[----:B------:R-:W-:Y:S05]  /*1900*/  WARPSYNC.ALL ;  /* 0x0000000000007948 */ /* 0x000fea0003800000 */
[----:B------:R-:W-:Y:S01]  /*1910*/  UIADD3 UR4, UR41, 0x180, URZ ;  /* 0x0000018029047890 */ /* 0x000fe2000fffe03f */
[----:B------:R-:W-:Y:S01]  /*1920*/  WARPGROUP.ARRIVE ;  /* 0x00000000000079c5 */ /* 0x000fe20000000000 */
[----:B------:R-:W-:Y:S02]  /*1930*/  UIADD3 UR5, UR41, 0x2980, URZ ;  /* 0x0000298029057890 */ /* 0x000fe4000fffe03f */
[----:B------:R-:W-:Y:S02]  /*1940*/  USHF.R.U32.HI UR4, URZ, 0x4, UR4 ;  /* 0x000000043f047899 */ /* 0x000fe40008011604 */
[----:B------:R-:W-:-:S02]  /*1950*/  USHF.R.U32.HI UR5, URZ, 0x4, UR5 ;  /* 0x000000043f057899 */ /* 0x000fc40008011605 */
[----:B------:R-:W-:Y:S02]  /*1960*/  ULOP3.LUT UR4, UR4, 0x3fff, URZ, 0xc0, !UPT ;  /* 0x00003fff04047892 */ /* 0x000fe4000f8ec03f */
[----:B------:R-:W-:Y:S02]  /*1970*/  ULOP3.LUT UR5, UR5, 0x3fff, URZ, 0xc0, !UPT ;  /* 0x00003fff05057892 */ /* 0x000fe4000f8ec03f */
[----:B------:R-:W-:Y:S02]  /*1980*/  ULOP3.LUT UR10, UR4, 0x10000, URZ, 0xfc, !UPT ;  /* 0x00010000040a7892 */ /* 0x000fe4000f8efc3f */
[----:B------:R-:W-:Y:S02]  /*1990*/  ULOP3.LUT UR9, UR5, 0x10000, URZ, 0xfc, !UPT ;  /* 0x0001000005097892 */ /* 0x000fe4000f8efc3f */
[----:B------:R-:W-:Y:S02]  /*19a0*/  ULEA UR4, UR39, UR10, 0x7 ;  /* 0x0000000a27047291 */ /* 0x000fe4000f8e383f */
[----:B------:R-:W-:Y:S01]  /*19b0*/  ULEA UR6, UR39, UR9, 0x9 ;  /* 0x0000000927067291 */ /* 0x000fe2000f8e483f */
[----:B------:R-:W-:Y:S01]  /*19c0*/  UMOV UR5, 0xc0000010 ;  /* 0xc000001000057882 */ /* 0x000fe20000000000 */
[----:B------:R-:W-:-:S07]  /*19d0*/  UMOV UR7, 0xc0000010 ;  /* 0xc000001000077882 */ /* 0x000fce0000000000 */
[----:B------:R-:W-:Y:S03]  /*19e0*/  IGMMA.64x256x32.S8.S8 R24, gdesc[UR4], RZ, !UPT, gsb0 ;  /* 0x06600000041879f1 */ /* 0x000fe6000c0410ff */
[----:B------:R-:W-:Y:S02]  /*19f0*/  WARPGROUP.DEPBAR.LE gsb0, 0x0 ;  /* 0x00008000000079c5 */ /* 0x000fe40000010000 */
[----:B------:R-:W-:Y:S05]  /*1a00*/  @!P2 BRA `(.L_x_25) ;  /* 0x0000000000b8a947 */ /* 0x000fea0003800000 */
[----:B------:R-:W-:Y:S01]  /*1a10*/  UIADD3 UR4, UR39, 0x1, URZ ;  /* 0x0000000127047890 */ /* 0x000fe2000fffe03f */
[----:B-12---:R-:W-:Y:S02]  /*1a20*/  IMAD.U32 R0, RZ, RZ, UR43 ;  /* 0x0000002bff007e24 */ /* 0x006fe4000f8e00ff */
[----:B------:R-:W-:Y:S01]  /*1a30*/  IMAD.U32 R3, RZ, RZ, UR39 ;  /* 0x00000027ff037e24 */ /* 0x000fe2000f8e00ff */
[----:B------:R-:W-:-:S04]  /*1a40*/  UISETP.NE.AND UP0, UPT, UR4, 0x5, UPT ;  /* 0x000000050400788c */ /* 0x000fc8000bf05270 */
[----:B------:R-:W-:Y:S02]  /*1a50*/  USEL UR5, URZ, 0x1, UP0 ;  /* 0x000000013f057887 */ /* 0x000fe40008000000 */
[----:B------:R-:W-:Y:S02]  /*1a60*/  USEL UR8, UR4, URZ, UP0 ;  /* 0x0000003f04087287 */ /* 0x000fe40008000000 */
[----:B------:R-:W-:-:S06]  /*1a70*/  ULOP3.LUT UR5, UR38, UR5, URZ, 0x3c, !UPT ;  /* 0x0000000526057292 */ /* 0x000fcc000f8e3c3f */
[----:B------:R-:W-:-:S07]  /*1a80*/  IMAD.U32 R6, RZ, RZ, UR5 ;  /* 0x00000005ff067e24 */ /* 0x000fce000f8e00ff */
.L_x_32:
[----:B------:R-:W-:Y:S05]  /*1a90*/  @!P0 BRA `(.L_x_26) ;  /* 0x0000000000048947 */ /* 0x000fea0003800000 */
[----:B------:R-:W-:Y:S01]  /*1aa0*/  BPT.TRAP 0x1 ;  /* 0x000000040000795c */ /* 0x000fe20000300000 */
.L_x_26:
[----:B------:R-:W-:Y:S01]  /*1ab0*/  ULEA UR4, UR8, UR41, 0x3 ;  /* 0x0000002908047291 */ /* 0x000fe2000f8e183f */
[----:B------:R-:W-:-:S08]  /*1ac0*/  SHF.L.U32 R4, R6, 0x1f, RZ ;  /* 0x0000001f06047819 */ /* 0x000fd000000006ff */
[----:B------:R1:W2:Y:S01]  /*1ad0*/  SYNCS.PHASECHK.TRANS64.TRYWAIT P1, [UR4], R4 ;  /* 0x00000004ff0075a7 */ /* 0x0002a20008020144 */
[----:B------:R-:W-:Y:S05]  /*1ae0*/  @!P0 BRA `(.L_x_27) ;  /* 0x0000000000048947 */ /* 0x000fea0003800000 */
[----:B------:R-:W-:Y:S01]  /*1af0*/  BPT.TRAP 0x1 ;  /* 0x000000040000795c */ /* 0x000fe20000300000 */
.L_x_27:
[----:B--2---:R-:W-:Y:S05]  /*1b00*/  @P1 BRA `(.L_x_28) ;  /* 0x0000000000081947 */ /* 0x004fea0003800000 */
[----:B------:R-:W2:Y:S02]  /*1b10*/  SYNCS.PHASECHK.TRANS64.TRYWAIT P1, [UR4], R4 ;  /* 0x00000004ff0075a7 */ /* 0x000ea40008020144 */
[----:B--2---:R-:W-:Y:S05]  /*1b20*/  @!P1 BRA `(.L_x_29) ;  /* 0x0000008000049947 */ /* 0x004fea0003800000 */
.L_x_28:
[----:B------:R-:W-:Y:S01]  /*1b30*/  ULEA UR4, UR8, UR10, 0x7 ;  /* 0x0000000a08047291 */ /* 0x000fe2000f8e383f */
[----:B------:R-:W-:Y:S01]  /*1b40*/  WARPGROUP.ARRIVE ;  /* 0x00000000000079c5 */ /* 0x000fe20000000000 */
[----:B------:R-:W-:Y:S01]  /*1b50*/  ULEA UR6, UR8, UR9, 0x9 ;  /* 0x0000000908067291 */ /* 0x000fe2000f8e483f */
[----:B------:R-:W-:Y:S01]  /*1b60*/  UMOV UR5, 0xc0000010 ;  /* 0xc000001000057882 */ /* 0x000fe20000000000 */
[----:B------:R-:W-:-:S07]  /*1b70*/  UMOV UR7, 0xc0000010 ;  /* 0xc000001000077882 */ /* 0x000fce0000000000 */
[----:B------:R-:W-:Y:S03]  /*1b80*/  IGMMA.64x256x32.S8.S8 R24, gdesc[UR4], R24, gsb0 ;  /* 0x06600000041879f1 */ /* 0x000fe60008041018 */
[----:B------:R-:W-:Y:S02]  /*1b90*/  WARPGROUP.DEPBAR.LE gsb0, 0x0 ;  /* 0x00008000000079c5 */ /* 0x000fe40000010000 */
[----:B------:R-:W-:Y:S05]  /*1ba0*/  @!P0 BRA `(.L_x_30) ;  /* 0x0000000000048947 */ /* 0x000fea0003800000 */
[----:B------:R-:W-:Y:S01]  /*1bb0*/  BPT.TRAP 0x1 ;  /* 0x000000040000795c */ /* 0x000fe20000300000 */
.L_x_30:
[----:B------:R-:W-:-:S13]  /*1bc0*/  ISETP.NE.AND P1, PT, R154, RZ, PT ;  /* 0x000000ff9a00720c */ /* 0x000fda0003f25270 */
[----:B-12---:R-:W-:-:S05]  /*1bd0*/  @P1 LEA R4, R3, UR41, 0x3 ;  /* 0x0000002903041c11 */ /* 0x006fca000f8e18ff */
[----:B------:R-:W-:-:S05]  /*1be0*/  @P1 VIADD R4, R4, 0x28 ;  /* 0x0000002804041836 */ /* 0x000fca0000000000 */
[----:B------:R-:W-:-:S04]  /*1bf0*/  @P1 PRMT R4, R155, 0x654, R4 ;  /* 0x000006549b041816 */ /* 0x000fc80000000004 */
[----:B------:R1:W-:Y:S01]  /*1c00*/  @P1 SYNCS.ARRIVE.TRANS64.RED.A1T0 RZ, [R4+URZ], RZ ;  /* 0x000000ff04ff19a7 */ /* 0x0003e2000810043f */
[----:B------:R-:W-:-:S13]  /*1c10*/  ISETP.GT.U32.AND P1, PT, R16, 0x1, PT ;  /* 0x000000011000780c */ /* 0x000fda0003f24070 */
[----:B-1----:R-:W-:Y:S05]  /*1c20*/  @P1 BRA `(.L_x_31) ;  /* 0x0000000000041947 */ /* 0x002fea0003800000 */
[----:B------:R-:W-:Y:S01]  /*1c30*/  BPT.TRAP 0x1 ;  /* 0x000000040000795c */ /* 0x000fe20000300000 */
.L_x_31:
[----:B------:R-:W-:Y:S01]  /*1c40*/  UIADD3 UR8, UR8, 0x1, URZ ;  /* 0x0000000108087890 */ /* 0x000fe2000fffe03f */
[C---:B------:R-:W-:Y:S01]  /*1c50*/  ISETP.GT.AND P2, PT, R0.reuse, 0x1, PT ;  /* 0x000000010000780c */ /* 0x040fe20003f44270 */
[----:B------:R-:W-:Y:S02]  /*1c60*/  VIADD R3, R3, 0x1 ;  /* 0x0000000103037836 */ /* 0x000fe40000000000 */
[----:B------:R-:W-:Y:S01]  /*1c70*/  UISETP.NE.AND UP0, UPT, UR8, 0x5, UPT ;  /* 0x000000050800788c */ /* 0x000fe2000bf05270 */
[----:B------:R-:W-:Y:S02]  /*1c80*/  VIADD R0, R0, 0xffffffff ;  /* 0xffffffff00007836 */ /* 0x000fe40000000000 */
[C---:B------:R-:W-:Y:S01]  /*1c90*/  ISETP.NE.AND P1, PT, R3.reuse, 0x5, PT ;  /* 0x000000050300780c */ /* 0x040fe20003f25270 */
[----:B------:R-:W-:Y:S02]  /*1ca0*/  USEL UR4, URZ, 0x1, UP0 ;  /* 0x000000013f047887 */ /* 0x000fe40008000000 */
[----:B------:R-:W-:Y:S01]  /*1cb0*/  USEL UR8, UR8, URZ, UP0 ;  /* 0x0000003f08087287 */ /* 0x000fe20008000000 */
[----:B------:R-:W-:-:S03]  /*1cc0*/  SEL R3, R3, RZ, P1 ;  /* 0x000000ff03037207 */ /* 0x000fc60000800000 */
[----:B------:R-:W-:Y:S01]  /*1cd0*/  LOP3.LUT R6, R6, UR4, RZ, 0x3c, !PT ;  /* 0x0000000406067c12 */ /* 0x000fe2000f8e3cff */
[----:B------:R-:W-:Y:S07]  /*1ce0*/  @P2 BRA `(.L_x_32) ;  /* 0xfffffffc00682947 */ /* 0x000fee000383ffff */
.L_x_25:
[----:B-12---:R-:W1:Y:S01]  /*1cf0*/  LDC R0, c[0x0][0x28c] ;  /* 0x0000a300ff007b82 */ /* 0x006e620000000800 */
[----:B------:R2:W-:Y:S01]  /*1d00*/  SYNCS.ARRIVE.TRANS64.A1T0 RZ, [R160+UR45], RZ ;  /* 0x000000ffa0ff79a7 */ /* 0x0005e2000810002d */
[----:B-1----:R-:W-:-:S13]  /*1d10*/  ISETP.GE.AND P1, PT, R0, 0x1, PT ;  /* 0x000000010000780c */ /* 0x002fda0003f26270 */
[----:B--2---:R-:W-:Y:S05]  /*1d20*/  @!P1 BRA `(.L_x_33) ;  /* 0x0000000000449947 */ /* 0x004fea0003800000 */
[----:B------:R-:W-:Y:S05]  /*1d30*/  @!P0 BRA `(.L_x_34) ;  /* 0x0000000000048947 */ /* 0x000fea0003800000 */
[----:B------:R-:W-:Y:S01]  /*1d40*/  BPT.TRAP 0x1 ;  /* 0x000000040000795c */ /* 0x000fe20000300000 */
.L_x_34:
[----:B------:R-:W-:-:S13]  /*1d50*/  ISETP.NE.AND P0, PT, R154, RZ, PT ;  /* 0x000000ff9a00720c */ /* 0x000fda0003f05270 */
[----:B------:R-:W-:-:S05]  /*1d60*/  VOTEU.ANY UP0, P0 ;  /* 0x00000000003f7886 */ /* 0x000fca0000000100 */
[----:B------:R-:W-:-:S06]  /*1d70*/  @UP0 UIADD3 UR4, UR43, UR39, URZ ;  /* 0x000000272b040290 */ /* 0x000fcc000fffe03f */
[----:B------:R-:W-:Y:S02]  /*1d80*/  IMAD.U32 R4, RZ, RZ, UR4 ;  /* 0x00000004ff047e24 */ /* 0x000fe4000f8e00ff */
[----:B------:R-:W-:Y:S02]  /*1d90*/  IMAD.U32 R3, RZ, RZ, UR4 ;  /* 0x00000004ff037e24 */ /* 0x000fe4000f8e00ff */
[----:B------:R-:W-:-:S05]  /*1da0*/  @P0 IMAD.WIDE.U32 R4, R4, -0x33333333, RZ ;  /* 0xcccccccd04040825 */ /* 0x000fca00078e00ff */
[----:B------:R-:W-:-:S05]  /*1db0*/  @P0 SHF.R.U32.HI R0, RZ, 0x2, R5 ;  /* 0x00000002ff000819 */ /* 0x000fca0000011605 */
[----:B------:R-:W-:-:S05]  /*1dc0*/  @P0 IMAD R0, R0, -0x5, R3 ;  /* 0xfffffffb00000824 */ /* 0x000fca00078e0203 */
[----:B------:R-:W-:-:S05]  /*1dd0*/  @P0 LEA R0, R0, UR41, 0x3 ;  /* 0x0000002900000c11 */ /* 0x000fca000f8e18ff */
[----:B------:R-:W-:-:S05]  /*1de0*/  @P0 VIADD R0, R0, 0x28 ;  /* 0x0000002800000836 */ /* 0x000fca0000000000 */
[----:B------:R-:W-:-:S04]  /*1df0*/  @P0 PRMT R0, R155, 0x654, R0 ;  /* 0x000006549b000816 */ /* 0x000fc80000000000 */
[----:B------:R1:W-:Y:S01]  /*1e00*/  @P0 SYNCS.ARRIVE.TRANS64.RED.A1T0 RZ, [R0+URZ], RZ ;  /* 0x000000ff00ff09a7 */ /* 0x0003e2000810043f */
[----:B------:R-:W-:-:S13]  /*1e10*/  ISETP.GT.U32.AND P0, PT, R16, 0x1, PT ;  /* 0x000000011000780c */ /* 0x000fda0003f04070 */
[----:B-1----:R-:W-:Y:S05]  /*1e20*/  @P0 BRA `(.L_x_33) ;  /* 0x0000000000040947 */ /* 0x002fea0003800000 */
[----:B------:R-:W-:Y:S01]  /*1e30*/  BPT.TRAP 0x1 ;  /* 0x000000040000795c */ /* 0x000fe20000300000 */
.L_x_33:
[----:B------:R-:W-:Y:S01]  /*1e40*/  SHF.L.U32 R0, R165, 0x1f, RZ ;  /* 0x0000001fa5007819 */ /* 0x000fe200000006ff */
[----:B------:R-:W-:Y:S01]  /*1e50*/  UIADD3 UR39, UR44, UR39, URZ ;  /* 0x000000272c277290 */ /* 0x000fe2000fffe03f */
[----:B------:R-:W1:Y:S01]  /*1e60*/  LDC R7, c[0x0][0x288] ;  /* 0x0000a200ff077b82 */ /* 0x000e620000000800 */
[----:B------:R-:W-:Y:S01]  /*1e70*/  UISETP.GE.U32.AND UP1, UPT, UR44, 0x5, UPT ;  /* 0x000000052c00788c */ /* 0x000fe2000bf26070 */
[----:B------:R-:W-:Y:S01]  /*1e80*/  IMAD.SHL.U32 R10, R158, 0x2, RZ ;  /* 0x000000029e0a7824 */ /* 0x000fe200078e00ff */
[----:B------:R-:W-:Y:S02]  /*1e90*/  UISETP.GT.U32.AND UP0, UPT, UR39, 0x4, UPT ;  /* 0x000000042700788c */ /* 0x000fe4000bf04070 */
[----:B------:R-:W-:Y:S02]  /*1ea0*/  UIMAD.WIDE.U32 UR4, UR39, -0x33333333, URZ ;  /* 0xcccccccd270478a5 */ /* 0x000fe4000f8e003f */
[----:B------:R-:W-:Y:S01]  /*1eb0*/  UISETP.LT.U32.AND UP0, UPT, UR44, 0x5, UP0 ;  /* 0x000000052c00788c */ /* 0x000fe20008701070 */
[----:B------:R-:W2:Y:S01]  /*1ec0*/  SYNCS.PHASECHK.TRANS64.TRYWAIT P0, [R159+UR42+0x10], R0 ;  /* 0x000010009f0075a7 */ /* 0x000ea2000800016a */
[----:B------:R-:W-:Y:S01]  /*1ed0*/  USHF.R.U32.HI UR4, URZ, 0x2, UR5 ;  /* 0x000000023f047899 */ /* 0x000fe20008011605 */
[----:B------:R-:W-:Y:S01]  /*1ee0*/  SHF.R.S32.HI R11, RZ, 0x1f, R10 ;  /* 0x0000001fff0b7819 */ /* 0x000fe2000001140a */
[----:B------:R-:W-:-:S02]  /*1ef0*/  USEL UR6, URZ, 0x1, !UP0 ;  /* 0x000000013f067887 */ /* 0x000fc4000c000000 */
[----:B------:R-:W-:Y:S02]  /*1f00*/  UIMAD UR39, UR4, -0x5, UR39 ;  /* 0xfffffffb042778a4 */ /* 0x000fe4000f8e0227 */
[----:B------:R-:W-:-:S04]  /*1f10*/  ULOP3.LUT UR38, UR38, UR6, URZ, 0x3c, !UPT ;  /* 0x0000000626267292 */ /* 0x000fc8000f8e3c3f */
[----:B------:R-:W-:Y:S01]  /*1f20*/  @UP1 ULOP3.LUT UR38, UR38, 0x1, UR4, 0x78, !UPT ;  /* 0x0000000126261892 */ /* 0x000fe2000f8e7804 */
[----:B-12---:R-:W-:Y:S11]  /*1f30*/  @!P0 BRA `(.L_x_35) ;  /* 0x0000007c00188947 */ /* 0x006ff60003800000 */
.L_x_322:
[----:B-1----:R-:W-:Y:S01]  /*1f40*/  IMAD.SHL.U32 R0, R19, 0x40, RZ ;  /* 0x0000004013007824 */ /* 0x002fe200078e00ff */
[----:B------:R-:W-:Y:S01]  /*1f50*/  ULDC UR6, c[0x0][0x284] ;  /* 0x0000a10000067ab9 */ /* 0x000fe20000000800 */
[----:B------:R-:W-:Y:S01]  /*1f60*/  IMAD.SHL.U32 R14, R22, 0x100, RZ ;  /* 0x00000100160e7824 */ /* 0x000fe200078e00ff */
[----:B------:R-:W-:Y:S01]  /*1f70*/  SHF.R.S32.HI R20, RZ, 0x1f, R2 ;  /* 0x0000001fff147819 */ /* 0x000fe20000011402 */
[----:B------:R-:W-:Y:S01]  /*1f80*/  ULDC.64 UR4, c[0x0][0x5d0] ;  /* 0x0001740000047ab9 */ /* 0x000fe20000000a00 */
[----:B------:R-:W-:Y:S01]  /*1f90*/  ISETP.GE.AND P0, PT, R0, UR6, PT ;  /* 0x0000000600007c0c */ /* 0x000fe2000bf06270 */
[----:B------:R-:W-:Y:S01]  /*1fa0*/  IMAD.WIDE.U32 R4, R2, UR4, R10 ;  /* 0x0000000402047c25 */ /* 0x000fe2000f8e000a */
[----:B------:R-:W-:Y:S02]  /*1fb0*/  SHF.R.S32.HI R15, RZ, 0x1f, R14 ;  /* 0x0000001fff0f7819 */ /* 0x000fe4000001140e */
[----:B------:R-:W-:Y:S01]  /*1fc0*/  ISETP.GE.OR P0, PT, R14, R7, P0 ;  /* 0x000000070e00720c */ /* 0x000fe20000706670 */
[----:B------:R-:W-:Y:S01]  /*1fd0*/  IMAD R3, R20, UR4, RZ ;  /* 0x0000000414037c24 */ /* 0x000fe2000f8e02ff */
[----:B------:R-:W-:-:S03]  /*1fe0*/  IADD3 R4, P1, R14, R4, RZ ;  /* 0x000000040e047210 */ /* 0x000fc60007f3e0ff */
[----:B------:R-:W-:-:S05]  /*1ff0*/  IMAD R3, R2, UR5, R3 ;  /* 0x0000000502037c24 */ /* 0x000fca000f8e0203 */
[----:B------:R-:W-:-:S03]  /*2000*/  IADD3.X R5, R15, R5, R3, P1, !PT ;  /* 0x000000050f057210 */ /* 0x000fc60000ffe403 */
[----:B------:R-:W-:Y:S05]  /*2010*/  @P0 BRA `(.L_x_36) ;  /* 0x0000006000b00947 */ /* 0x000fea0003800000 */
[----:B0-----:R-:W0:Y:S01]  /*2020*/  LDC.64 R12, c[0x0][0x5c8] ;  /* 0x00017200ff0c7b82 */ /* 0x001e220000000a00 */
[----:B------:R-:W-:Y:S01]  /*2030*/  IMAD.WIDE R8, R19, 0x40, R156 ;  /* 0x0000004013087825 */ /* 0x000fe200078e029c */
[----:B------:R-:W-:Y:S01]  /*2040*/  ULDC.64 UR4, c[0x0][0x5c0] ;  /* 0x0001700000047ab9 */ /* 0x000fe20000000a00 */
[----:B------:R-:W-:Y:S02]  /*2050*/  BSSY B0, `(.L_x_36) ;  /* 0x0000628000007945 */ /* 0x000fe40003800000 */
[----:B------:R-:W-:Y:S02]  /*2060*/  IMAD.IADD R22, R163, 0x1, -R0 ;  /* 0x00000001a3167824 */ /* 0x000fe400078e0a00 */
[-C--:B0-----:R-:W-:Y:S02]  /*2070*/  IMAD R3, R9, R12.reuse, RZ ;  /* 0x0000000c09037224 */ /* 0x081fe400078e02ff */
[----:B------:R-:W-:-:S04]  /*2080*/  IMAD.WIDE.U32 R4, R8, R12, R4 ;  /* 0x0000000c08047225 */ /* 0x000fc800078e0004 */
[----:B------:R-:W-:Y:S01]  /*2090*/  IMAD R3, R8, R13, R3 ;  /* 0x0000000d08037224 */ /* 0x000fe200078e0203 */
[----:B------:R-:W-:-:S03]  /*20a0*/  IADD3 R4, P0, R4, UR4, RZ ;  /* 0x0000000404047c10 */ /* 0x000fc6000ff1e0ff */
[----:B------:R-:W-:Y:S01]  /*20b0*/  IMAD.IADD R3, R5, 0x1, R3 ;  /* 0x0000000105037824 */ /* 0x000fe200078e0203 */
[----:B------:R-:W-:-:S04]  /*20c0*/  LEA R6, P1, R12, R4, 0x3 ;  /* 0x000000040c067211 */ /* 0x000fc800078218ff */
[----:B------:R-:W-:Y:S01]  /*20d0*/  IADD3.X R5, R3, UR5, RZ, P0, !PT ;  /* 0x0000000503057c10 */ /* 0x000fe200087fe4ff */
[----:B------:R-:W-:Y:S01]  /*20e0*/  IMAD R3, R158, -0x2, R7 ;  /* 0xfffffffe9e037824 */ /* 0x000fe200078e0207 */
[----:B-----5:R-:W-:Y:S02]  /*20f0*/  ISETP.NE.AND P0, PT, R152, RZ, PT ;  /* 0x000000ff9800720c */ /* 0x020fe40003f05270 */
[----:B------:R-:W-:Y:S01]  /*2100*/  LEA.HI.X R7, R12, R5, R13, 0x3, P1 ;  /* 0x000000050c077211 */ /* 0x000fe200008f1c0d */
[----:B------:R-:W-:-:S10]  /*2110*/  IMAD.IADD R0, R3, 0x1, -R14 ;  /* 0x0000000103007824 */ /* 0x000fd400078e0a0e */
[----:B------:R-:W-:Y:S05]  /*2120*/  @!P0 BRA `(.L_x_37) ;  /* 0x0000004800608947 */ /* 0x000fea0003800000 */
[----:B------:R-:W0:Y:S01]  /*2130*/  LDC.64 R166, c[0x0][0x5b0] ;  /* 0x00016c00ffa67b82 */ /* 0x000e220000000a00 */
[----:B------:R-:W-:Y:S01]  /*2140*/  ULDC.64 UR4, c[0x0][0x5b8] ;  /* 0x00016e0000047ab9 */ /* 0x000fe20000000a00 */
[----:B------:R-:W-:Y:S01]  /*2150*/  ISETP.GE.AND P1, PT, R22, 0x1, PT ;  /* 0x000000011600780c */ /* 0x000fe20003f26270 */
[----:B------:R-:W-:Y:S01]  /*2160*/  IMAD.WIDE.U32 R10, R2, UR4, R10 ;  /* 0x00000004020a7c25 */ /* 0x000fe2000f8e000a */
[----:B------:R-:W-:Y:S02]  /*2170*/  BSSY B1, `(.L_x_38) ;  /* 0x000000e000017945 */ /* 0x000fe40003800000 */
[----:B------:R-:W-:Y:S01]  /*2180*/  ISETP.LT.OR P5, PT, R0, 0x1, !P1 ;  /* 0x000000010000780c */ /* 0x000fe20004fa1670 */
[----:B------:R-:W-:Y:S01]  /*2190*/  IMAD R3, R20, UR4, RZ ;  /* 0x0000000414037c24 */ /* 0x000fe2000f8e02ff */
[----:B------:R-:W1:Y:S01]  /*21a0*/  LDC.64 R12, c[0x0][0x5a8] ;  /* 0x00016a00ff0c7b82 */ /* 0x000e620000000a00 */
[----:B------:R-:W-:Y:S02]  /*21b0*/  IADD3 R14, P0, R14, R10, RZ ;  /* 0x0000000a0e0e7210 */ /* 0x000fe40007f1e0ff */
[----:B------:R-:W-:-:S05]  /*21c0*/  IMAD R3, R2, UR5, R3 ;  /* 0x0000000502037c24 */ /* 0x000fca000f8e0203 */
[----:B------:R-:W-:Y:S01]  /*21d0*/  IADD3.X R15, R15, R11, R3, P0, !PT ;  /* 0x0000000b0f0f7210 */ /* 0x000fe200007fe403 */
[-C--:B0-----:R-:W-:Y:S02]  /*21e0*/  IMAD R10, R9, R166.reuse, RZ ;  /* 0x000000a6090a7224 */ /* 0x081fe400078e02ff */
[----:B------:R-:W-:-:S04]  /*21f0*/  IMAD.WIDE.U32 R2, R8, R166, R14 ;  /* 0x000000a608027225 */ /* 0x000fc800078e000e */
[----:B------:R-:W-:Y:S01]  /*2200*/  IMAD R21, R8, R167, R10 ;  /* 0x000000a708157224 */ /* 0x000fe200078e020a */
[----:B-1----:R-:W-:-:S04]  /*2210*/  IADD3 R2, P0, R2, R12, RZ ;  /* 0x0000000c02027210 */ /* 0x002fc80007f1e0ff */
[----:B------:R-:W-:Y:S01]  /*2220*/  IADD3.X R3, R13, R3, R21, P0, !PT ;  /* 0x000000030d037210 */ /* 0x000fe200007fe415 */
[----:B------:R-:W-:Y:S08]  /*2230*/  @P5 BRA `(.L_x_39) ;  /* 0x0000000000045947 */ /* 0x000ff00003800000 */
[----:B------:R0:W5:Y:S02]  /*2240*/  LDG.E.U8 R164, desc[UR36][R2.64] ;  /* 0x0000002402a47981 */ /* 0x000164000c1e1100 */
.L_x_39:
[----:B------:R-:W-:Y:S05]  /*2250*/  BSYNC B1 ;  /* 0x0000000000017941 */ /* 0x000fea0003800000 */
.L_x_38:
[----:B-----5:R-:W-:Y:S01]  /*2260*/  LOP3.LUT R9, R164, 0xffff, RZ, 0xc0, !PT ;  /* 0x0000ffffa4097812 */ /* 0x020fe200078ec0ff */
[C---:B------:R-:W-:Y:S01]  /*2270*/  IMAD.SHL.U32 R10, R166.reuse, 0x8, RZ ;  /* 0x00000008a60a7824 */ /* 0x040fe200078e00ff */
[----:B------:R-:W-:Y:S01]  /*2280*/  SHF.L.U64.HI R11, R166, 0x3, R167 ;  /* 0x00000003a60b7819 */ /* 0x000fe200000102a7 */
[----:B------:R-:W-:Y:S01]  /*2290*/  BSSY B1, `(.L_x_40) ;  /* 0x000000e000017945 */ /* 0x000fe20003800000 */
[----:B------:R-:W-:Y:S02]  /*22a0*/  PRMT R19, R9, 0x8880, RZ ;  /* 0x0000888009137816 */ /* 0x000fe400000000ff */
[----:B------:R-:W-:Y:S01]  /*22b0*/  ISETP.LT.OR P2, PT, R0, 0x2, !P1 ;  /* 0x000000020000780c */ /* 0x000fe20004f41670 */
[----:B------:R-:W-:Y:S01]  /*22c0*/  IMAD.WIDE.U32 R8, R8, R166, R10 ;  /* 0x000000a608087225 */ /* 0x000fe200078e000a */
[----:B------:R-:W-:-:S03]  /*22d0*/  ISETP.GE.AND P0, PT, R22, 0x9, PT ;  /* 0x000000091600780c */ /* 0x000fc60003f06270 */
[----:B------:R-:W-:Y:S01]  /*22e0*/  IMAD R10, R19, R152, RZ ;  /* 0x00000098130a7224 */ /* 0x000fe200078e02ff */
[----:B------:R-:W-:Y:S01]  /*22f0*/  IADD3 R8, P3, P4, R14, R12, R8 ;  /* 0x0000000c0e087210 */ /* 0x000fe20007c7e008 */
[----:B------:R-:W-:Y:S02]  /*2300*/  IMAD.IADD R12, R21, 0x1, R9 ;  /* 0x00000001150c7824 */ /* 0x000fe400078e0209 */
[----:B------:R-:W-:-:S05]  /*2310*/  @!P5 IMAD R11, R24, R153, R10 ;  /* 0x00000099180bd224 */ /* 0x000fca00078e020a */
[----:B------:R1:W-:Y:S01]  /*2320*/  @!P5 STG.E.U8 desc[UR36][R4.64], R11 ;  /* 0x0000000b0400d986 */ /* 0x0003e2000c101124 */
[----:B------:R-:W-:Y:S05]  /*2330*/  @P2 BRA `(.L_x_41) ;  /* 0x00000000000c2947 */ /* 0x000fea0003800000 */
[----:B------:R-:W1:Y:S02]  /*2340*/  LDG.E.U8 R164, desc[UR36][R2.64+0x1] ;  /* 0x0000012402a47981 */ /* 0x000e64000c1e1100 */
[----:B-1----:R-:W-:-:S05]  /*2350*/  PRMT R11, R164, 0x8880, RZ ;  /* 0x00008880a40b7816 */ /* 0x002fca00000000ff */
[----:B------:R-:W-:-:S07]  /*2360*/  IMAD R10, R11, R152, RZ ;  /* 0x000000980b0a7224 */ /* 0x000fce00078e02ff */
.L_x_41:
[----:B------:R-:W-:Y:S05]  /*2370*/  BSYNC B1 ;  /* 0x0000000000017941 */ /* 0x000fea0003800000 */
.L_x_40:
[C---:B------:R-:W-:Y:S01]  /*2380*/  ISETP.LT.OR P5, PT, R0.reuse, 0x1, !P0 ;  /* 0x000000010000780c */ /* 0x040fe200047a1670 */
[----:B------:R-:W-:Y:S01]  /*2390*/  @!P2 IMAD R25, R25, R153, R10 ;  /* 0x000000991919a224 */ /* 0x000fe200078e020a */
[----:B------:R-:W-:Y:S01]  /*23a0*/  BSSY B1, `(.L_x_42) ;  /* 0x000000a000017945 */ /* 0x000fe20003800000 */
[----:B------:R-:W-:Y:S02]  /*23b0*/  IADD3.X R9, R15, R13, R12, P3, P4 ;  /* 0x0000000d0f097210 */ /* 0x000fe40001fe840c */
[C---:B------:R-:W-:Y:S01]  /*23c0*/  ISETP.LT.OR P3, PT, R0.reuse, 0x2, !P0 ;  /* 0x000000020000780c */ /* 0x040fe20004761670 */
[----:B------:R2:W-:Y:S01]  /*23d0*/  @!P2 STG.E.U8 desc[UR36][R4.64+0x1], R25 ;  /* 0x000001190400a986 */ /* 0x0005e2000c101124 */
[C---:B------:R-:W-:Y:S02]  /*23e0*/  ISETP.LT.OR P4, PT, R0.reuse, 0x9, !P1 ;  /* 0x000000090000780c */ /* 0x040fe40004f81670 */
[----:B------:R-:W-:-:S04]  /*23f0*/  ISETP.LT.OR P2, PT, R0, 0xa, !P1 ;  /* 0x0000000a0000780c */ /* 0x000fc80004f41670 */
[----:B------:R-:W-:Y:S09]  /*2400*/  @P5 BRA `(.L_x_43) ;  /* 0x00000000000c5947 */ /* 0x000ff20003800000 */
[----:B------:R-:W1:Y:S02]  /*2410*/  LDG.E.U8 R164, desc[UR36][R8.64] ;  /* 0x0000002408a47981 */ /* 0x000e64000c1e1100 */
[----:B-1----:R-:W-:-:S05]  /*2420*/  PRMT R11, R164, 0x8880, RZ ;  /* 0x00008880a40b7816 */ /* 0x002fca00000000ff */
[----:B------:R-:W-:-:S07]  /*2430*/  IMAD R10, R11, R152, RZ ;  /* 0x000000980b0a7224 */ /* 0x000fce00078e02ff */
.L_x_43:
[----:B------:R-:W-:Y:S05]  /*2440*/  BSYNC B1 ;  /* 0x0000000000017941 */ /* 0x000fea0003800000 */
.L_x_42:
[----:B-1----:R-:W-:Y:S01]  /*2450*/  @!P5 IMAD R11, R26, R153, R10 ;  /* 0x000000991a0bd224 */ /* 0x002fe200078e020a */
[----:B------:R-:W-:Y:S04]  /*2460*/  BSSY B1, `(.L_x_44) ;  /* 0x0000006000017945 */ /* 0x000fe80003800000 */
[----:B------:R1:W-:Y:S01]  /*2470*/  @!P5 STG.E.U8 desc[UR36][R6.64], R11 ;  /* 0x0000000b0600d986 */ /* 0x0003e2000c101124 */
[----:B------:R-:W-:Y:S05]  /*2480*/  @P3 BRA `(.L_x_45) ;  /* 0x00000000000c3947 */ /* 0x000fea0003800000 */
[----:B------:R-:W1:Y:S02]  /*2490*/  LDG.E.U8 R164, desc[UR36][R8.64+0x1] ;  /* 0x0000012408a47981 */ /* 0x000e64000c1e1100 */
[----:B-1----:R-:W-:-:S05]  /*24a0*/  PRMT R11, R164, 0x8880, RZ ;  /* 0x00008880a40b7816 */ /* 0x002fca00000000ff */
[----:B------:R-:W-:-:S07]  /*24b0*/  IMAD R10, R11, R152, RZ ;  /* 0x000000980b0a7224 */ /* 0x000fce00078e02ff */
.L_x_45:
[----:B------:R-:W-:Y:S05]  /*24c0*/  BSYNC B1 ;  /* 0x0000000000017941 */ /* 0x000fea0003800000 */
.L_x_44:
[----:B------:R-:W-:Y:S01]  /*24d0*/  @!P3 IMAD R27, R27, R153, R10 ;  /* 0x000000991b1bb224 */ /* 0x000fe200078e020a */
[----:B------:R-:W-:Y:S04]  /*24e0*/  BSSY B1, `(.L_x_46) ;  /* 0x0000006000017945 */ /* 0x000fe80003800000 */
[----:B------:R3:W-:Y:S01]  /*24f0*/  @!P3 STG.E.U8 desc[UR36][R6.64+0x1], R27 ;  /* 0x0000011b0600b986 */ /* 0x0007e2000c101124 */
[----:B------:R-:W-:Y:S05]  /*2500*/  @P4 BRA `(.L_x_47) ;  /* 0x00000000000c4947 */ /* 0x000fea0003800000 */
[----:B------:R-:W1:Y:S02]  /*2510*/  LDG.E.U8 R164, desc[UR36][R2.64+0x8] ;  /* 0x0000082402a47981 */ /* 0x000e64000c1e1100 */
[----:B-1----:R-:W-:-:S05]  /*2520*/  PRMT R11, R164, 0x8880, RZ ;  /* 0x00008880a40b7816 */ /* 0x002fca00000000ff */
[----:B------:R-:W-:-:S07]  /*2530*/  IMAD R10, R11, R152, RZ ;  /* 0x000000980b0a7224 */ /* 0x000fce00078e02ff */
.L_x_47:
[----:B------:R-:W-:Y:S05]  /*2540*/  BSYNC B1 ;  /* 0x0000000000017941 */ /* 0x000fea0003800000 */
.L_x_46:
[----:B-1----:R-:W-:Y:S01]  /*2550*/  @!P4 IMAD R11, R28, R153, R10 ;  /* 0x000000991c0bc224 */ /* 0x002fe200078e020a */
[----:B------:R-:W-:Y:S04]  /*2560*/  BSSY B1, `(.L_x_48) ;  /* 0x0000006000017945 */ /* 0x000fe80003800000 */
[----:B------:R1:W-:Y:S01]  /*2570*/  @!P4 STG.E.U8 desc[UR36][R4.64+0x8], R11 ;  /* 0x0000080b0400c986 */ /* 0x0003e2000c101124 */
[----:B------:R-:W-:Y:S05]  /*2580*/  @P2 BRA `(.L_x_49) ;  /* 0x00000000000c2947 */ /* 0x000fea0003800000 */
[----:B------:R-:W1:Y:S02]  /*2590*/  LDG.E.U8 R164, desc[UR36][R2.64+0x9] ;  /* 0x0000092402a47981 */ /* 0x000e64000c1e1100 */
[----:B-1----:R-:W-:-:S05]  /*25a0*/  PRMT R11, R164, 0x8880, RZ ;  /* 0x00008880a40b7816 */ /* 0x002fca00000000ff */
[----:B------:R-:W-:-:S07]  /*25b0*/  IMAD R10, R11, R152, RZ ;  /* 0x000000980b0a7224 */ /* 0x000fce00078e02ff */
.L_x_49:
[----:B------:R-:W-:Y:S05]  /*25c0*/  BSYNC B1 ;  /* 0x0000000000017941 */ /* 0x000fea0003800000 */
.L_x_48:
[C---:B------:R-:W-:Y:S01]  /*25d0*/  ISETP.LT.OR P4, PT, R0.reuse, 0x9, !P0 ;  /* 0x000000090000780c */ /* 0x040fe20004781670 */
[----:B------:R-:W-:Y:S01]  /*25e0*/  @!P2 IMAD R29, R29, R153, R10 ;  /* 0x000000991d1da224 */ /* 0x000fe200078e020a */
[----:B------:R-:W-:Y:S01]  /*25f0*/  BSSY B1, `(.L_x_50) ;  /* 0x0000009000017945 */ /* 0x000fe20003800000 */
[C---:B------:R-:W-:Y:S02]  /*2600*/  ISETP.LT.OR P3, PT, R0.reuse, 0xa, !P0 ;  /* 0x0000000a0000780c */ /* 0x040fe40004761670 */
[C---:B------:R-:W-:Y:S01]  /*2610*/  ISETP.LT.OR P5, PT, R0.reuse, 0x11, !P1 ;  /* 0x000000110000780c */ /* 0x040fe20004fa1670 */
[----:B------:R4:W-:Y:S01]  /*2620*/  @!P2 STG.E.U8 desc[UR36][R4.64+0x9], R29 ;  /* 0x0000091d0400a986 */ /* 0x0009e2000c101124 */
[----:B------:R-:W-:-:S06]  /*2630*/  ISETP.LT.OR P2, PT, R0, 0x12, !P1 ;  /* 0x000000120000780c */ /* 0x000fcc0004f41670 */
[----:B------:R-:W-:Y:S07]  /*2640*/  @P4 BRA `(.L_x_51) ;  /* 0x00000000000c4947 */ /* 0x000fee0003800000 */
[----:B------:R-:W1:Y:S02]  /*2650*/  LDG.E.U8 R164, desc[UR36][R8.64+0x8] ;  /* 0x0000082408a47981 */ /* 0x000e64000c1e1100 */
[----:B-1----:R-:W-:-:S05]  /*2660*/  PRMT R11, R164, 0x8880, RZ ;  /* 0x00008880a40b7816 */ /* 0x002fca00000000ff */
[----:B------:R-:W-:-:S07]  /*2670*/  IMAD R10, R11, R152, RZ ;  /* 0x000000980b0a7224 */ /* 0x000fce00078e02ff */
.L_x_51:
[----:B------:R-:W-:Y:S05]  /*2680*/  BSYNC B1 ;  /* 0x0000000000017941 */ /* 0x000fea0003800000 */
.L_x_50:
[----:B-1----:R-:W-:Y:S01]  /*2690*/  @!P4 IMAD R11, R30, R153, R10 ;  /* 0x000000991e0bc224 */ /* 0x002fe200078e020a */
[----:B------:R-:W-:Y:S04]  /*26a0*/  BSSY B1, `(.L_x_52) ;  /* 0x0000006000017945 */ /* 0x000fe80003800000 */
[----:B------:R1:W-:Y:S01]  /*26b0*/  @!P4 STG.E.U8 desc[UR36][R6.64+0x8], R11 ;  /* 0x0000080b0600c986 */ /* 0x0003e2000c101124 */
[----:B------:R-:W-:Y:S05]  /*26c0*/  @P3 BRA `(.L_x_53) ;  /* 0x00000000000c3947 */ /* 0x000fea0003800000 */
[----:B------:R-:W1:Y:S02]  /*26d0*/  LDG.E.U8 R164, desc[UR36][R8.64+0x9] ;  /* 0x0000092408a47981 */ /* 0x000e64000c1e1100 */
[----:B-1----:R-:W-:-:S05]  /*26e0*/  PRMT R11, R164, 0x8880, RZ ;  /* 0x00008880a40b7816 */ /* 0x002fca00000000ff */
[----:B------:R-:W-:-:S07]  /*26f0*/  IMAD R10, R11, R152, RZ ;  /* 0x000000980b0a7224 */ /* 0x000fce00078e02ff */
.L_x_53:
[----:B------:R-:W-:Y:S05]  /*2700*/  BSYNC B1 ;  /* 0x0000000000017941 */ /* 0x000fea0003800000 */
.L_x_52:
[----:B------:R-:W-:Y:S01]  /*2710*/  @!P3 IMAD R31, R31, R153, R10 ;  /* 0x000000991f1fb224 */ /* 0x000fe200078e020a */
[----:B------:R-:W-:Y:S04]  /*2720*/  BSSY B1, `(.L_x_54) ;  /* 0x0000006000017945 */ /* 0x000fe80003800000 */
[----:B------:R0:W-:Y:S01]  /*2730*/  @!P3 STG.E.U8 desc[UR36][R6.64+0x9], R31 ;  /* 0x0000091f0600b986 */ /* 0x0001e2000c101124 */
[----:B------:R-:W-:Y:S05]  /*2740*/  @P5 BRA `(.L_x_55) ;  /* 0x00000000000c5947 */ /* 0x000fea0003800000 */
[----:B------:R-:W1:Y:S02]  /*2750*/  LDG.E.U8 R164, desc[UR36][R2.64+0x10] ;  /* 0x0000102402a47981 */ /* 0x000e64000c1e1100 */
[----:B-1----:R-:W-:-:S05]  /*2760*/  PRMT R11, R164, 0x8880, RZ ;  /* 0x00008880a40b7816 */ /* 0x002fca00000000ff */
[----:B------:R-:W-:-:S07]  /*2770*/  IMAD R10, R11, R152, RZ ;  /* 0x000000980b0a7224 */ /* 0x000fce00078e02ff */
.L_x_55:
[----:B------:R-:W-:Y:S05]  /*2780*/  BSYNC B1 ;  /* 0x0000000000017941 */ /* 0x000fea0003800000 */
.L_x_54:
[----:B-1----:R-:W-:Y:S01]  /*2790*/  @!P5 IMAD R11, R32, R153, R10 ;  /* 0x00000099200bd224 */ /* 0x002fe200078e020a */
[----:B------:R-:W-:Y:S04]  /*27a0*/  BSSY B1, `(.L_x_56) ;  /* 0x0000006000017945 */ /* 0x000fe80003800000 */
[----:B------:R1:W-:Y:S01]  /*27b0*/  @!P5 STG.E.U8 desc[UR36][R4.64+0x10], R11 ;  /* 0x0000100b0400d986 */ /* 0x0003e2000c101124 */
[----:B------:R-:W-:Y:S05]  /*27c0*/  @P2 BRA `(.L_x_57) ;  /* 0x00000000000c2947 */ /* 0x000fea0003800000 */
[----:B------:R-:W1:Y:S02]  /*27d0*/  LDG.E.U8 R164, desc[UR36][R2.64+0x11] ;  /* 0x0000112402a47981 */ /* 0x000e64000c1e1100 */
[----:B-1----:R-:W-:-:S05]  /*27e0*/  PRMT R11, R164, 0x8880, RZ ;  /* 0x00008880a40b7816 */ /* 0x002fca00000000ff */
[----:B------:R-:W-:-:S07]  /*27f0*/  IMAD R10, R11, R152, RZ ;  /* 0x000000980b0a7224 */ /* 0x000fce00078e02ff */
.L_x_57:
[----:B------:R-:W-:Y:S05]  /*2800*/  BSYNC B1 ;  /* 0x0000000000017941 */ /* 0x000fea0003800000 */
.L_x_56:
        /* <DEDUP_REMOVED lines=11> */
.L_x_59:
[----:B------:R-:W-:Y:S05]  /*28c0*/  BSYNC B1 ;  /* 0x0000000000017941 */ /* 0x000fea0003800000 */
.L_x_58:
[----:B-1----:R-:W-:Y:S01]  /*28d0*/  @!P4 IMAD R11, R34, R153, R10 ;  /* 0x00000099220bc224 */ /* 0x002fe200078e020a */
[----:B------:R-:W-:Y:S04]  /*28e0*/  BSSY B1, `(.L_x_60) ;  /* 0x0000006000017945 */ /* 0x000fe80003800000 */
[----:B------:R1:W-:Y:S01]  /*28f0*/  @!P4 STG.E.U8 desc[UR36][R6.64+0x10], R11 ;  /* 0x0000100b0600c986 */ /* 0x0003e2000c101124 */
[----:B------:R-:W-:Y:S05]  /*2900*/  @P3 BRA `(.L_x_61) ;  /* 0x00000000000c3947 */ /* 0x000fea0003800000 */
[----:B------:R-:W1:Y:S02]  /*2910*/  LDG.E.U8 R164, desc[UR36][R8.64+0x11] ;  /* 0x0000112408a47981 */ /* 0x000e64000c1e1100 */
[----:B-1----:R-:W-:-:S05]  /*2920*/  PRMT R11, R164, 0x8880, RZ ;  /* 0x00008880a40b7816 */ /* 0x002fca00000000ff */
[----:B------:R-:W-:-:S07]  /*2930*/  IMAD R10, R11, R152, RZ ;  /* 0x000000980b0a7224 */ /* 0x000fce00078e02ff */
.L_x_61:
[----:B------:R-:W-:Y:S05]  /*2940*/  BSYNC B1 ;  /* 0x0000000000017941 */ /* 0x000fea0003800000 */
.L_x_60:
[----:B------:R-:W-:Y:S01]  /*2950*/  @!P3 IMAD R35, R35, R153, R10 ;  /* 0x000000992323b224 */ /* 0x000fe200078e020a */
[----:B------:R-:W-:Y:S04]  /*2960*/  BSSY B1, `(.L_x_62) ;  /* 0x0000006000017945 */ /* 0x000fe80003800000 */
[----:B------:R0:W-:Y:S01]  /*2970*/  @!P3 STG.E.U8 desc[UR36][R6.64+0x11], R35 ;  /* 0x000011230600b986 */ /* 0x0001e2000c101124 */
[----:B------:R-:W-:Y:S05]  /*2980*/  @P5 BRA `(.L_x_63) ;  /* 0x00000000000c5947 */ /* 0x000fea0003800000 */
[----:B------:R-:W1:Y:S02]  /*2990*/  LDG.E.U8 R164, desc[UR36][R2.64+0x18] ;  /* 0x0000182402a47981 */ /* 0x000e64000c1e1100 */
[----:B-1----:R-:W-:-:S05]  /*29a0*/  PRMT R11, R164, 0x8880, RZ ;  /* 0x00008880a40b7816 */ /* 0x002fca00000000ff */
[----:B------:R-:W-:-:S07]  /*29b0*/  IMAD R10, R11, R152, RZ ;  /* 0x000000980b0a7224 */ /* 0x000fce00078e02ff */
.L_x_63:
[----:B------:R-:W-:Y:S05]  /*29c0*/  BSYNC B1 ;  /* 0x0000000000017941 */ /* 0x000fea0003800000 */
.L_x_62:
[----:B-1----:R-:W-:Y:S01]  /*29d0*/  @!P5 IMAD R11, R36, R153, R10 ;  /* 0x00000099240bd224 */ /* 0x002fe200078e020a */
[----:B------:R-:W-:Y:S04]  /*29e0*/  BSSY B1, `(.L_x_64) ;  /* 0x0000006000017945 */ /* 0x000fe80003800000 */
[----:B------:R1:W-:Y:S01]  /*29f0*/  @!P5 STG.E.U8 desc[UR36][R4.64+0x18], R11 ;  /* 0x0000180b0400d986 */ /* 0x0003e2000c101124 */
[----:B------:R-:W-:Y:S05]  /*2a00*/  @P2 BRA `(.L_x_65) ;  /* 0x00000000000c2947 */ /* 0x000fea0003800000 */
[----:B------:R-:W1:Y:S02]  /*2a10*/  LDG.E.U8 R164, desc[UR36][R2.64+0x19] ;  /* 0x0000192402a47981 */ /* 0x000e64000c1e1100 */
[----:B-1----:R-:W-:-:S05]  /*2a20*/  PRMT R11, R164, 0x8880, RZ ;  /* 0x00008880a40b7816 */ /* 0x002fca00000000ff */
[----:B------:R-:W-:-:S07]  /*2a30*/  IMAD R10, R11, R152, RZ ;  /* 0x000000980b0a7224 */ /* 0x000fce00078e02ff */
.L_x_65:
[----:B------:R-:W-:Y:S05]  /*2a40*/  BSYNC B1 ;  /* 0x0000000000017941 */ /* 0x000fea0003800000 */
.L_x_64:
        /* <DEDUP_REMOVED lines=11> */
.L_x_67:
[----:B------:R-:W-:Y:S05]  /*2b00*/  BSYNC B1 ;  /* 0x0000000000017941 */ /* 0x000fea0003800000 */
.L_x_66:
[----:B-1----:R-:W-:Y:S01]  /*2b10*/  @!P4 IMAD R11, R38, R153, R10 ;  /* 0x00000099260bc224 */ /* 0x002fe200078e020a */
[----:B------:R-:W-:Y:S04]  /*2b20*/  BSSY B1, `(.L_x_68) ;  /* 0x0000006000017945 */ /* 0x000fe80003800000 */
[----:B------:R1:W-:Y:S01]  /*2b30*/  @!P4 STG.E.U8 desc[UR36][R6.64+0x18], R11 ;  /* 0x0000180b0600c986 */ /* 0x0003e2000c101124 */
[----:B------:R-:W-:Y:S05]  /*2b40*/  @P3 BRA `(.L_x_69) ;  /* 0x00000000000c3947 */ /* 0x000fea0003800000 */
[----:B------:R-:W1:Y:S02]  /*2b50*/  LDG.E.U8 R164, desc[UR36][R8.64+0x19] ;  /* 0x0000192408a47981 */ /* 0x000e64000c1e1100 */
[----:B-1----:R-:W-:-:S05]  /*2b60*/  PRMT R11, R164, 0x8880, RZ ;  /* 0x00008880a40b7816 */ /* 0x002fca00000000ff */
[----:B------:R-:W-:-:S07]  /*2b70*/  IMAD R10, R11, R152, RZ ;  /* 0x000000980b0a7224 */ /* 0x000fce00078e02ff */
.L_x_69:
[----:B------:R-:W-:Y:S05]  /*2b80*/  BSYNC B1 ;  /* 0x0000000000017941 */ /* 0x000fea0003800000 */
.L_x_68:
[----:B------:R-:W-:Y:S01]  /*2b90*/  @!P3 IMAD R39, R39, R153, R10 ;  /* 0x000000992727b224 */ /* 0x000fe200078e020a */
[----:B------:R-:W-:Y:S04]  /*2ba0*/  BSSY B1, `(.L_x_70) ;  /* 0x0000006000017945 */ /* 0x000fe80003800000 */
[----:B------:R0:W-:Y:S01]  /*2bb0*/  @!P3 STG.E.U8 desc[UR36][R6.64+0x19], R39 ;  /* 0x000019270600b986 */ /* 0x0001e2000c101124 */
[----:B------:R-:W-:Y:S05]  /*2bc0*/  @P5 BRA `(.L_x_71) ;  /* 0x00000000000c5947 */ /* 0x000fea0003800000 */
[----:B------:R-:W1:Y:S02]  /*2bd0*/  LDG.E.U8 R164, desc[UR36][R2.64+0x20] ;  /* 0x0000202402a47981 */ /* 0x000e64000c1e1100 */
[----:B-1----:R-:W-:-:S05]  /*2be0*/  PRMT R11, R164, 0x8880, RZ ;  /* 0x00008880a40b7816 */ /* 0x002fca00000000ff */
[----:B------:R-:W-:-:S07]  /*2bf0*/  IMAD R10, R11, R152, RZ ;  /* 0x000000980b0a7224 */ /* 0x000fce00078e02ff */
.L_x_71:
[----:B------:R-:W-:Y:S05]  /*2c00*/  BSYNC B1 ;  /* 0x0000000000017941 */ /* 0x000fea0003800000 */
.L_x_70:
[----:B-1----:R-:W-:Y:S01]  /*2c10*/  @!P5 IMAD R11, R40, R153, R10 ;  /* 0x00000099280bd224 */ /* 0x002fe200078e020a */
[----:B------:R-:W-:Y:S04]  /*2c20*/  BSSY B1, `(.L_x_72) ;  /* 0x0000006000017945 */ /* 0x000fe80003800000 */
[----:B------:R1:W-:Y:S01]  /*2c30*/  @!P5 STG.E.U8 desc[UR36][R4.64+0x20], R11 ;  /* 0x0000200b0400d986 */ /* 0x0003e2000c101124 */
[----:B------:R-:W-:Y:S05]  /*2c40*/  @P2 BRA `(.L_x_73) ;  /* 0x00000000000c2947 */ /* 0x000fea0003800000 */
[----:B------:R-:W1:Y:S02]  /*2c50*/  LDG.E.U8 R164, desc[UR36][R2.64+0x21] ;  /* 0x0000212402a47981 */ /* 0x000e64000c1e1100 */
[----:B-1----:R-:W-:-:S05]  /*2c60*/  PRMT R11, R164, 0x8880, RZ ;  /* 0x00008880a40b7816 */ /* 0x002fca00000000ff */
[----:B------:R-:W-:-:S07]  /*2c70*/  IMAD R10, R11, R152, RZ ;  /* 0x000000980b0a7224 */ /* 0x000fce00078e02ff */
.L_x_73:
[----:B------:R-:W-:Y:S05]  /*2c80*/  BSYNC B1 ;  /* 0x0000000000017941 */ /* 0x000fea0003800000 */
.L_x_72:
        /* <DEDUP_REMOVED lines=11> */
.L_x_75:
[----:B------:R-:W-:Y:S05]  /*2d40*/  BSYNC B1 ;  /* 0x0000000000017941 */ /* 0x000fea0003800000 */
.L_x_74:
[----:B-1----:R-:W-:Y:S01]  /*2d50*/  @!P4 IMAD R11, R42, R153, R10 ;  /* 0x000000992a0bc224 */ /* 0x002fe200078e020a */
[----:B------:R-:W-:Y:S04]  /*2d60*/  BSSY B1, `(.L_x_76) ;  /* 0x0000006000017945 */ /* 0x000fe80003800000 */
[----:B------:R1:W-:Y:S01]  /*2d70*/  @!P4 STG.E.U8 desc[UR36][R6.64+0x20], R11 ;  /* 0x0000200b0600c986 */ /* 0x0003e2000c101124 */
[----:B------:R-:W-:Y:S05]  /*2d80*/  @P3 BRA `(.L_x_77) ;  /* 0x00000000000c3947 */ /* 0x000fea0003800000 */
[----:B------:R-:W1:Y:S02]  /*2d90*/  LDG.E.U8 R164, desc[UR36][R8.64+0x21] ;  /* 0x0000212408a47981 */ /* 0x000e64000c1e1100 */
[----:B-1----:R-:W-:-:S05]  /*2da0*/  PRMT R11, R164, 0x8880, RZ ;  /* 0x00008880a40b7816 */ /* 0x002fca00000000ff */
[----:B------:R-:W-:-:S07]  /*2db0*/  IMAD R10, R11, R152, RZ ;  /* 0x000000980b0a7224 */ /* 0x000fce00078e02ff */
.L_x_77:
[----:B------:R-:W-:Y:S05]  /*2dc0*/  BSYNC B1 ;  /* 0x0000000000017941 */ /* 0x000fea0003800000 */
.L_x_76:
[----:B------:R-:W-:Y:S01]  /*2dd0*/  @!P3 IMAD R43, R43, R153, R10 ;  /* 0x000000992b2bb224 */ /* 0x000fe200078e020a */
[----:B------:R-:W-:Y:S04]  /*2de0*/  BSSY B1, `(.L_x_78) ;  /* 0x0000006000017945 */ /* 0x000fe80003800000 */
[----:B------:R0:W-:Y:S01]  /*2df0*/  @!P3 STG.E.U8 desc[UR36][R6.64+0x21], R43 ;  /* 0x0000212b0600b986 */ /* 0x0001e2000c101124 */
[----:B------:R-:W-:Y:S05]  /*2e00*/  @P5 BRA `(.L_x_79) ;  /* 0x00000000000c5947 */ /* 0x000fea0003800000 */
[----:B------:R-:W1:Y:S02]  /*2e10*/  LDG.E.U8 R164, desc[UR36][R2.64+0x28] ;  /* 0x0000282402a47981 */ /* 0x000e64000c1e1100 */
[----:B-1----:R-:W-:-:S05]  /*2e20*/  PRMT R11, R164, 0x8880, RZ ;  /* 0x00008880a40b7816 */ /* 0x002fca00000000ff */
[----:B------:R-:W-:-:S07]  /*2e30*/  IMAD R10, R11, R152, RZ ;  /* 0x000000980b0a7224 */ /* 0x000fce00078e02ff */
.L_x_79:
[----:B------:R-:W-:Y:S05]  /*2e40*/  BSYNC B1 ;  /* 0x0000000000017941 */ /* 0x000fea0003800000 */
.L_x_78:
[----:B-1----:R-:W-:Y:S01]  /*2e50*/  @!P5 IMAD R11, R44, R153, R10 ;  /* 0x000000992c0bd224 */ /* 0x002fe200078e020a */
[----:B------:R-:W-:Y:S04]  /*2e60*/  BSSY B1, `(.L_x_80) ;  /* 0x0000006000017945 */ /* 0x000fe80003800000 */
[----:B------:R1:W-:Y:S01]  /*2e70*/  @!P5 STG.E.U8 desc[UR36][R4.64+0x28], R11 ;  /* 0x0000280b0400d986 */ /* 0x0003e2000c101124 */
[----:B------:R-:W-:Y:S05]  /*2e80*/  @P2 BRA `(.L_x_81) ;  /* 0x00000000000c2947 */ /* 0x000fea0003800000 */
[----:B------:R-:W1:Y:S02]  /*2e90*/  LDG.E.U8 R164, desc[UR36][R2.64+0x29] ;  /* 0x0000292402a47981 */ /* 0x000e64000c1e1100 */
[----:B-1----:R-:W-:-:S05]  /*2ea0*/  PRMT R11, R164, 0x8880, RZ ;  /* 0x00008880a40b7816 */ /* 0x002fca00000000ff */
[----:B------:R-:W-:-:S07]  /*2eb0*/  IMAD R10, R11, R152, RZ ;  /* 0x000000980b0a7224 */ /* 0x000fce00078e02ff */
.L_x_81:
[----:B------:R-:W-:Y:S05]  /*2ec0*/  BSYNC B1 ;  /* 0x0000000000017941 */ /* 0x000fea0003800000 */
.L_x_80:
        /* <DEDUP_REMOVED lines=11> */
.L_x_83:
[----:B------:R-:W-:Y:S05]  /*2f80*/  BSYNC B1 ;  /* 0x0000000000017941 */ /* 0x000fea0003800000 */
.L_x_82:
[----:B-1----:R-:W-:Y:S01]  /*2f90*/  @!P4 IMAD R11, R46, R153, R10 ;  /* 0x000000992e0bc224 */ /* 0x002fe200078e020a */
[----:B------:R-:W-:Y:S04]  /*2fa0*/  BSSY B1, `(.L_x_84) ;  /* 0x0000006000017945 */ /* 0x000fe80003800000 */
[----:B------:R1:W-:Y:S01]  /*2fb0*/  @!P4 STG.E.U8 desc[UR36][R6.64+0x28], R11 ;  /* 0x0000280b0600c986 */ /* 0x0003e2000c101124 */
[----:B------:R-:W-:Y:S05]  /*2fc0*/  @P3 BRA `(.L_x_85) ;  /* 0x00000000000c3947 */ /* 0x000fea0003800000 */
[----:B------:R-:W1:Y:S02]  /*2fd0*/  LDG.E.U8 R164, desc[UR36][R8.64+0x29] ;  /* 0x0000292408a47981 */ /* 0x000e64000c1e1100 */
[----:B-1----:R-:W-:-:S05]  /*2fe0*/  PRMT R11, R164, 0x8880, RZ ;  /* 0x00008880a40b7816 */ /* 0x002fca00000000ff */
[----:B------:R-:W-:-:S07]  /*2ff0*/  IMAD R10, R11, R152, RZ ;  /* 0x000000980b0a7224 */ /* 0x000fce00078e02ff */
.L_x_85:
[----:B------:R-:W-:Y:S05]  /*3000*/  BSYNC B1 ;  /* 0x0000000000017941 */ /* 0x000fea0003800000 */
.L_x_84:
[----:B------:R-:W-:Y:S01]  /*3010*/  @!P3 IMAD R47, R47, R153, R10 ;  /* 0x000000992f2fb224 */ /* 0x000fe200078e020a */
[----:B------:R-:W-:Y:S04]  /*3020*/  BSSY B1, `(.L_x_86) ;  /* 0x0000006000017945 */ /* 0x000fe80003800000 */
[----:B------:R0:W-:Y:S01]  /*3030*/  @!P3 STG.E.U8 desc[UR36][R6.64+0x29], R47 ;  /* 0x0000292f0600b986 */ /* 0x0001e2000c101124 */
[----:B------:R-:W-:Y:S05]  /*3040*/  @P5 BRA `(.L_x_87) ;  /* 0x00000000000c5947 */ /* 0x000fea0003800000 */
[----:B------:R-:W1:Y:S02]  /*3050*/  LDG.E.U8 R164, desc[UR36][R2.64+0x30] ;  /* 0x0000302402a47981 */ /* 0x000e64000c1e1100 */
[----:B-1----:R-:W-:-:S05]  /*3060*/  PRMT R11, R164, 0x8880, RZ ;  /* 0x00008880a40b7816 */ /* 0x002fca00000000ff */
[----:B------:R-:W-:-:S07]  /*3070*/  IMAD R10, R11, R152, RZ ;  /* 0x000000980b0a7224 */ /* 0x000fce00078e02ff */
.L_x_87:
[----:B------:R-:W-:Y:S05]  /*3080*/  BSYNC B1 ;  /* 0x0000000000017941 */ /* 0x000fea0003800000 */
.L_x_86:
[----:B-1----:R-:W-:Y:S01]  /*3090*/  @!P5 IMAD R11, R48, R153, R10 ;  /* 0x00000099300bd224 */ /* 0x002fe200078e020a */
[----:B------:R-:W-:Y:S04]  /*30a0*/  BSSY B1, `(.L_x_88) ;  /* 0x0000006000017945 */ /* 0x000fe80003800000 */
[----:B------:R1:W-:Y:S01]  /*30b0*/  @!P5 STG.E.U8 desc[UR36][R4.64+0x30], R11 ;  /* 0x0000300b0400d986 */ /* 0x0003e2000c101124 */
[----:B------:R-:W-:Y:S05]  /*30c0*/  @P2 BRA `(.L_x_89) ;  /* 0x00000000000c2947 */ /* 0x000fea0003800000 */
[----:B------:R-:W1:Y:S02]  /*30d0*/  LDG.E.U8 R164, desc[UR36][R2.64+0x31] ;  /* 0x0000312402a47981 */ /* 0x000e64000c1e1100 */
[----:B-1----:R-:W-:-:S05]  /*30e0*/  PRMT R11, R164, 0x8880, RZ ;  /* 0x00008880a40b7816 */ /* 0x002fca00000000ff */
[----:B------:R-:W-:-:S07]  /*30f0*/  IMAD R10, R11, R152, RZ ;  /* 0x000000980b0a7224 */ /* 0x000fce00078e02ff */
.L_x_89:
[----:B------:R-:W-:Y:S05]  /*3100*/  BSYNC B1 ;  /* 0x0000000000017941 */ /* 0x000fea0003800000 */
.L_x_88:
        /* <DEDUP_REMOVED lines=11> */
.L_x_91:
[----:B------:R-:W-:Y:S05]  /*31c0*/  BSYNC B1 ;  /* 0x0000000000017941 */ /* 0x000fea0003800000 */
.L_x_90:
[----:B-1----:R-:W-:Y:S01]  /*31d0*/  @!P4 IMAD R11, R50, R153, R10 ;  /* 0x00000099320bc224 */ /* 0x002fe200078e020a */
[----:B------:R-:W-:Y:S04]  /*31e0*/  BSSY B1, `(.L_x_92) ;  /* 0x0000006000017945 */ /* 0x000fe80003800000 */
[----:B------:R1:W-:Y:S01]  /*31f0*/  @!P4 STG.E.U8 desc[UR36][R6.64+0x30], R11 ;  /* 0x0000300b0600c986 */ /* 0x0003e2000c101124 */
[----:B------:R-:W-:Y:S05]  /*3200*/  @P3 BRA `(.L_x_93) ;  /* 0x00000000000c3947 */ /* 0x000fea0003800000 */
[----:B------:R-:W1:Y:S02]  /*3210*/  LDG.E.U8 R164, desc[UR36][R8.64+0x31] ;  /* 0x0000312408a47981 */ /* 0x000e64000c1e1100 */
[----:B-1----:R-:W-:-:S05]  /*3220*/  PRMT R11, R164, 0x8880, RZ ;  /* 0x00008880a40b7816 */ /* 0x002fca00000000ff */
[----:B------:R-:W-:-:S07]  /*3230*/  IMAD R10, R11, R152, RZ ;  /* 0x000000980b0a7224 */ /* 0x000fce00078e02ff */
.L_x_93:
[----:B------:R-:W-:Y:S05]  /*3240*/  BSYNC B1 ;  /* 0x0000000000017941 */ /* 0x000fea0003800000 */
.L_x_92:
[----:B------:R-:W-:Y:S01]  /*3250*/  @!P3 IMAD R51, R51, R153, R10 ;  /* 0x000000993333b224 */ /* 0x000fe200078e020a */
[----:B------:R-:W-:Y:S04]  /*3260*/  BSSY B1, `(.L_x_94) ;  /* 0x0000006000017945 */ /* 0x000fe80003800000 */
[----:B------:R0:W-:Y:S01]  /*3270*/  @!P3 STG.E.U8 desc[UR36][R6.64+0x31], R51 ;  /* 0x000031330600b986 */ /* 0x0001e2000c101124 */
[----:B------:R-:W-:Y:S05]  /*3280*/  @P5 BRA `(.L_x_95) ;  /* 0x00000000000c5947 */ /* 0x000fea0003800000 */
[----:B------:R-:W1:Y:S02]  /*3290*/  LDG.E.U8 R164, desc[UR36][R2.64+0x38] ;  /* 0x0000382402a47981 */ /* 0x000e64000c1e1100 */
[----:B-1----:R-:W-:-:S05]  /*32a0*/  PRMT R11, R164, 0x8880, RZ ;  /* 0x00008880a40b7816 */ /* 0x002fca00000000ff */
[----:B------:R-:W-:-:S07]  /*32b0*/  IMAD R10, R11, R152, RZ ;  /* 0x000000980b0a7224 */ /* 0x000fce00078e02ff */
.L_x_95:
[----:B------:R-:W-:Y:S05]  /*32c0*/  BSYNC B1 ;  /* 0x0000000000017941 */ /* 0x000fea0003800000 */
.L_x_94:
[----:B-1----:R-:W-:Y:S01]  /*32d0*/  @!P5 IMAD R11, R52, R153, R10 ;  /* 0x00000099340bd224 */ /* 0x002fe200078e020a */
[----:B------:R-:W-:Y:S04]  /*32e0*/  BSSY B1, `(.L_x_96) ;  /* 0x0000006000017945 */ /* 0x000fe80003800000 */
[----:B------:R1:W-:Y:S01]  /*32f0*/  @!P5 STG.E.U8 desc[UR36][R4.64+0x38], R11 ;  /* 0x0000380b0400d986 */ /* 0x0003e2000c101124 */
[----:B------:R-:W-:Y:S05]  /*3300*/  @P2 BRA `(.L_x_97) ;  /* 0x00000000000c2947 */ /* 0x000fea0003800000 */
[----:B------:R-:W1:Y:S02]  /*3310*/  LDG.E.U8 R164, desc[UR36][R2.64+0x39] ;  /* 0x0000392402a47981 */ /* 0x000e64000c1e1100 */
[----:B-1----:R-:W-:-:S05]  /*3320*/  PRMT R11, R164, 0x8880, RZ ;  /* 0x00008880a40b7816 */ /* 0x002fca00000000ff */
[----:B------:R-:W-:-:S07]  /*3330*/  IMAD R10, R11, R152, RZ ;  /* 0x000000980b0a7224 */ /* 0x000fce00078e02ff */
.L_x_97:
[----:B------:R-:W-:Y:S05]  /*3340*/  BSYNC B1 ;  /* 0x0000000000017941 */ /* 0x000fea0003800000 */
.L_x_96:
        /* <DEDUP_REMOVED lines=11> */
.L_x_99:
[----:B------:R-:W-:Y:S05]  /*3400*/  BSYNC B1 ;  /* 0x0000000000017941 */ /* 0x000fea0003800000 */
.L_x_98:
[----:B-1----:R-:W-:Y:S01]  /*3410*/  @!P4 IMAD R11, R54, R153, R10 ;  /* 0x00000099360bc224 */ /* 0x002fe200078e020a */
[----:B------:R-:W-:Y:S04]  /*3420*/  BSSY B1, `(.L_x_100) ;  /* 0x0000006000017945 */ /* 0x000fe80003800000 */
[----:B------:R1:W-:Y:S01]  /*3430*/  @!P4 STG.E.U8 desc[UR36][R6.64+0x38], R11 ;  /* 0x0000380b0600c986 */ /* 0x0003e2000c101124 */
[----:B------:R-:W-:Y:S05]  /*3440*/  @P3 BRA `(.L_x_101) ;  /* 0x00000000000c3947 */ /* 0x000fea0003800000 */
[----:B------:R-:W1:Y:S02]  /*3450*/  LDG.E.U8 R164, desc[UR36][R8.64+0x39] ;  /* 0x0000392408a47981 */ /* 0x000e64000c1e1100 */
[----:B-1----:R-:W-:-:S05]  /*3460*/  PRMT R11, R164, 0x8880, RZ ;  /* 0x00008880a40b7816 */ /* 0x002fca00000000ff */
[----:B------:R-:W-:-:S07]  /*3470*/  IMAD R10, R11, R152, RZ ;  /* 0x000000980b0a7224 */ /* 0x000fce00078e02ff */
.L_x_101:
[----:B------:R-:W-:Y:S05]  /*3480*/  BSYNC B1 ;  /* 0x0000000000017941 */ /* 0x000fea0003800000 */
.L_x_100:
[----:B------:R-:W-:Y:S01]  /*3490*/  @!P3 IMAD R55, R55, R153, R10 ;  /* 0x000000993737b224 */ /* 0x000fe200078e020a */
[----:B------:R-:W-:Y:S04]  /*34a0*/  BSSY B1, `(.L_x_102) ;  /* 0x0000006000017945 */ /* 0x000fe80003800000 */
[----:B------:R0:W-:Y:S01]  /*34b0*/  @!P3 STG.E.U8 desc[UR36][R6.64+0x39], R55 ;  /* 0x000039370600b986 */ /* 0x0001e2000c101124 */
[----:B------:R-:W-:Y:S05]  /*34c0*/  @P5 BRA `(.L_x_103) ;  /* 0x00000000000c5947 */ /* 0x000fea0003800000 */
[----:B------:R-:W1:Y:S02]  /*34d0*/  LDG.E.U8 R164, desc[UR36][R2.64+0x40] ;  /* 0x0000402402a47981 */ /* 0x000e64000c1e1100 */
[----:B-1----:R-:W-:-:S05]  /*34e0*/  PRMT R11, R164, 0x8880, RZ ;  /* 0x00008880a40b7816 */ /* 0x002fca00000000ff */
[----:B------:R-:W-:-:S07]  /*34f0*/  IMAD R10, R11, R152, RZ ;  /* 0x000000980b0a7224 */ /* 0x000fce00078e02ff */
.L_x_103:
[----:B------:R-:W-:Y:S05]  /*3500*/  BSYNC B1 ;  /* 0x0000000000017941 */ /* 0x000fea0003800000 */
.L_x_102:
[----:B-1----:R-:W-:Y:S01]  /*3510*/  @!P5 IMAD R11, R56, R153, R10 ;  /* 0x00000099380bd224 */ /* 0x002fe200078e020a */
[----:B------:R-:W-:Y:S04]  /*3520*/  BSSY B1, `(.L_x_104) ;  /* 0x0000006000017945 */ /* 0x000fe80003800000 */
[----:B------:R1:W-:Y:S01]  /*3530*/  @!P5 STG.E.U8 desc[UR36][R4.64+0x40], R11 ;  /* 0x0000400b0400d986 */ /* 0x0003e2000c101124 */
[----:B------:R-:W-:Y:S05]  /*3540*/  @P2 BRA `(.L_x_105) ;  /* 0x00000000000c2947 */ /* 0x000fea0003800000 */
[----:B------:R-:W1:Y:S02]  /*3550*/  LDG.E.U8 R164, desc[UR36][R2.64+0x41] ;  /* 0x0000412402a47981 */ /* 0x000e64000c1e1100 */
[----:B-1----:R-:W-:-:S05]  /*3560*/  PRMT R11, R164, 0x8880, RZ ;  /* 0x00008880a40b7816 */ /* 0x002fca00000000ff */
[----:B------:R-:W-:-:S07]  /*3570*/  IMAD R10, R11, R152, RZ ;  /* 0x000000980b0a7224 */ /* 0x000fce00078e02ff */
.L_x_105:
[----:B------:R-:W-:Y:S05]  /*3580*/  BSYNC B1 ;  /* 0x0000000000017941 */ /* 0x000fea0003800000 */
.L_x_104:
        /* <DEDUP_REMOVED lines=11> */
.L_x_107:
[----:B------:R-:W-:Y:S05]  /*3640*/  BSYNC B1 ;  /* 0x0000000000017941 */ /* 0x000fea0003800000 */
.L_x_106:
[----:B-1----:R-:W-:Y:S01]  /*3650*/  @!P4 IMAD R11, R58, R153, R10 ;  /* 0x000000993a0bc224 */ /* 0x002fe200078e020a */
[----:B------:R-:W-:Y:S04]  /*3660*/  BSSY B1, `(.L_x_108) ;  /* 0x0000006000017945 */ /* 0x000fe80003800000 */
[----:B------:R1:W-:Y:S01]  /*3670*/  @!P4 STG.E.U8 desc[UR36][R6.64+0x40], R11 ;  /* 0x0000400b0600c986 */ /* 0x0003e2000c101124 */
[----:B------:R-:W-:Y:S05]  /*3680*/  @P3 BRA `(.L_x_109) ;  /* 0x00000000000c3947 */ /* 0x000fea0003800000 */
[----:B------:R-:W1:Y:S02]  /*3690*/  LDG.E.U8 R164, desc[UR36][R8.64+0x41] ;  /* 0x0000412408a47981 */ /* 0x000e64000c1e1100 */
[----:B-1----:R-:W-:-:S05]  /*36a0*/  PRMT R11, R164, 0x8880, RZ ;  /* 0x00008880a40b7816 */ /* 0x002fca00000000ff */
[----:B------:R-:W-:-:S07]  /*36b0*/  IMAD R10, R11, R152, RZ ;  /* 0x000000980b0a7224 */ /* 0x000fce00078e02ff */
.L_x_109:
[----:B------:R-:W-:Y:S05]  /*36c0*/  BSYNC B1 ;  /* 0x0000000000017941 */ /* 0x000fea0003800000 */
.L_x_108:
[----:B------:R-:W-:Y:S01]  /*36d0*/  @!P3 IMAD R59, R59, R153, R10 ;  /* 0x000000993b3bb224 */ /* 0x000fe200078e020a */
[----:B------:R-:W-:Y:S04]  /*36e0*/  BSSY B1, `(.L_x_110) ;  /* 0x0000006000017945 */ /* 0x000fe80003800000 */
[----:B------:R0:W-:Y:S01]  /*36f0*/  @!P3 STG.E.U8 desc[UR36][R6.64+0x41], R59 ;  /* 0x0000413b0600b986 */ /* 0x0001e2000c101124 */
[----:B------:R-:W-:Y:S05]  /*3700*/  @P5 BRA `(.L_x_111) ;  /* 0x00000000000c5947 */ /* 0x000fea0003800000 */
[----:B------:R-:W1:Y:S02]  /*3710*/  LDG.E.U8 R164, desc[UR36][R2.64+0x48] ;  /* 0x0000482402a47981 */ /* 0x000e64000c1e1100 */
[----:B-1----:R-:W-:-:S05]  /*3720*/  PRMT R11, R164, 0x8880, RZ ;  /* 0x00008880a40b7816 */ /* 0x002fca00000000ff */
[----:B------:R-:W-:-:S07]  /*3730*/  IMAD R10, R11, R152, RZ ;  /* 0x000000980b0a7224 */ /* 0x000fce00078e02ff */
.L_x_111:
[----:B------:R-:W-:Y:S05]  /*3740*/  BSYNC B1 ;  /* 0x0000000000017941 */ /* 0x000fea0003800000 */
.L_x_110:
[----:B-1----:R-:W-:Y:S01]  /*3750*/  @!P5 IMAD R11, R60, R153, R10 ;  /* 0x000000993c0bd224 */ /* 0x002fe200078e020a */
[----:B------:R-:W-:Y:S04]  /*3760*/  BSSY B1, `(.L_x_112) ;  /* 0x0000006000017945 */ /* 0x000fe80003800000 */
[----:B------:R1:W-:Y:S01]  /*3770*/  @!P5 STG.E.U8 desc[UR36][R4.64+0x48], R11 ;  /* 0x0000480b0400d986 */ /* 0x0003e2000c101124 */
[----:B------:R-:W-:Y:S05]  /*3780*/  @P2 BRA `(.L_x_113) ;  /* 0x00000000000c2947 */ /* 0x000fea0003800000 */
[----:B------:R-:W1:Y:S02]  /*3790*/  LDG.E.U8 R164, desc[UR36][R2.64+0x49] ;  /* 0x0000492402a47981 */ /* 0x000e64000c1e1100 */
[----:B-1----:R-:W-:-:S05]  /*37a0*/  PRMT R11, R164, 0x8880, RZ ;  /* 0x00008880a40b7816 */ /* 0x002fca00000000ff */
[----:B------:R-:W-:-:S07]  /*37b0*/  IMAD R10, R11, R152, RZ ;  /* 0x000000980b0a7224 */ /* 0x000fce00078e02ff */
.L_x_113:
[----:B------:R-:W-:Y:S05]  /*37c0*/  BSYNC B1 ;  /* 0x0000000000017941 */ /* 0x000fea0003800000 */
.L_x_112:
        /* <DEDUP_REMOVED lines=11> */
.L_x_115:
[----:B------:R-:W-:Y:S05]  /*3880*/  BSYNC B1 ;  /* 0x0000000000017941 */ /* 0x000fea0003800000 */
.L_x_114:
[----:B-1----:R-:W-:Y:S01]  /*3890*/  @!P4 IMAD R11, R62, R153, R10 ;  /* 0x000000993e0bc224 */ /* 0x002fe200078e020a */
[----:B------:R-:W-:Y:S04]  /*38a0*/  BSSY B1, `(.L_x_116) ;  /* 0x0000006000017945 */ /* 0x000fe80003800000 */
[----:B------:R1:W-:Y:S01]  /*38b0*/  @!P4 STG.E.U8 desc[UR36][R6.64+0x48], R11 ;  /* 0x0000480b0600c986 */ /* 0x0003e2000c101124 */
[----:B------:R-:W-:Y:S05]  /*38c0*/  @P3 BRA `(.L_x_117) ;  /* 0x00000000000c3947 */ /* 0x000fea0003800000 */
[----:B------:R-:W1:Y:S02]  /*38d0*/  LDG.E.U8 R164, desc[UR36][R8.64+0x49] ;  /* 0x0000492408a47981 */ /* 0x000e64000c1e1100 */
[----:B-1----:R-:W-:-:S05]  /*38e0*/  PRMT R11, R164, 0x8880, RZ ;  /* 0x00008880a40b7816 */ /* 0x002fca00000000ff */
[----:B------:R-:W-:-:S07]  /*38f0*/  IMAD R10, R11, R152, RZ ;  /* 0x000000980b0a7224 */ /* 0x000fce00078e02ff */
.L_x_117:
[----:B------:R-:W-:Y:S05]  /*3900*/  BSYNC B1 ;  /* 0x0000000000017941 */ /* 0x000fea0003800000 */
.L_x_116:
[----:B------:R-:W-:Y:S01]  /*3910*/  @!P3 IMAD R63, R63, R153, R10 ;  /* 0x000000993f3fb224 */ /* 0x000fe200078e020a */
[----:B------:R-:W-:Y:S04]  /*3920*/  BSSY B1, `(.L_x_118) ;  /* 0x0000006000017945 */ /* 0x000fe80003800000 */
[----:B------:R0:W-:Y:S01]  /*3930*/  @!P3 STG.E.U8 desc[UR36][R6.64+0x49], R63 ;  /* 0x0000493f0600b986 */ /* 0x0001e2000c101124 */
[----:B------:R-:W-:Y:S05]  /*3940*/  @P5 BRA `(.L_x_119) ;  /* 0x00000000000c5947 */ /* 0x000fea0003800000 */
[----:B------:R-:W1:Y:S02]  /*3950*/  LDG.E.U8 R164, desc[UR36][R2.64+0x50] ;  /* 0x0000502402a47981 */ /* 0x000e64000c1e1100 */
[----:B-1----:R-:W-:-:S05]  /*3960*/  PRMT R11, R164, 0x8880, RZ ;  /* 0x00008880a40b7816 */ /* 0x002fca00000000ff */
[----:B------:R-:W-:-:S07]  /*3970*/  IMAD R10, R11, R152, RZ ;  /* 0x000000980b0a7224 */ /* 0x000fce00078e02ff */
.L_x_119:
[----:B------:R-:W-:Y:S05]  /*3980*/  BSYNC B1 ;  /* 0x0000000000017941 */ /* 0x000fea0003800000 */
.L_x_118:
[----:B-1----:R-:W-:Y:S01]  /*3990*/  @!P5 IMAD R11, R64, R153, R10 ;  /* 0x00000099400bd224 */ /* 0x002fe200078e020a */
[----:B------:R-:W-:Y:S04]  /*39a0*/  BSSY B1, `(.L_x_120) ;  /* 0x0000006000017945 */ /* 0x000fe80003800000 */
[----:B------:R1:W-:Y:S01]  /*39b0*/  @!P5 STG.E.U8 desc[UR36][R4.64+0x50], R11 ;  /* 0x0000500b0400d986 */ /* 0x0003e2000c101124 */
[----:B------:R-:W-:Y:S05]  /*39c0*/  @P2 BRA `(.L_x_121) ;  /* 0x00000000000c2947 */ /* 0x000fea0003800000 */
[----:B------:R-:W1:Y:S02]  /*39d0*/  LDG.E.U8 R164, desc[UR36][R2.64+0x51] ;  /* 0x0000512402a47981 */ /* 0x000e64000c1e1100 */
[----:B-1----:R-:W-:-:S05]  /*39e0*/  PRMT R11, R164, 0x8880, RZ ;  /* 0x00008880a40b7816 */ /* 0x002fca00000000ff */
[----:B------:R-:W-:-:S07]  /*39f0*/  IMAD R10, R11, R152, RZ ;  /* 0x000000980b0a7224 */ /* 0x000fce00078e02ff */
.L_x_121:
[----:B------:R-:W-:Y:S05]  /*3a00*/  BSYNC B1 ;  /* 0x0000000000017941 */ /* 0x000fea0003800000 */
.L_x_120:
        /* <DEDUP_REMOVED lines=11> */
.L_x_123:
[----:B------:R-:W-:Y:S05]  /*3ac0*/  BSYNC B1 ;  /* 0x0000000000017941 */ /* 0x000fea0003800000 */
.L_x_122:
[----:B-1----:R-:W-:Y:S01]  /*3ad0*/  @!P4 IMAD R11, R66, R153, R10 ;  /* 0x00000099420bc224 */ /* 0x002fe200078e020a */
[----:B------:R-:W-:Y:S04]  /*3ae0*/  BSSY B1, `(.L_x_124) ;  /* 0x0000006000017945 */ /* 0x000fe80003800000 */
[----:B------:R1:W-:Y:S01]  /*3af0*/  @!P4 STG.E.U8 desc[UR36][R6.64+0x50], R11 ;  /* 0x0000500b0600c986 */ /* 0x0003e2000c101124 */
[----:B------:R-:W-:Y:S05]  /*3b00*/  @P3 BRA `(.L_x_125) ;  /* 0x00000000000c3947 */ /* 0x000fea0003800000 */
[----:B------:R-:W1:Y:S02]  /*3b10*/  LDG.E.U8 R164, desc[UR36][R8.64+0x51] ;  /* 0x0000512408a47981 */ /* 0x000e64000c1e1100 */
[----:B-1----:R-:W-:-:S05]  /*3b20*/  PRMT R11, R164, 0x8880, RZ ;  /* 0x00008880a40b7816 */ /* 0x002fca00000000ff */
[----:B------:R-:W-:-:S07]  /*3b30*/  IMAD R10, R11, R152, RZ ;  /* 0x000000980b0a7224 */ /* 0x000fce00078e02ff */
.L_x_125:
[----:B------:R-:W-:Y:S05]  /*3b40*/  BSYNC B1 ;  /* 0x0000000000017941 */ /* 0x000fea0003800000 */
.L_x_124:
[----:B------:R-:W-:Y:S01]  /*3b50*/  @!P3 IMAD R67, R67, R153, R10 ;  /* 0x000000994343b224 */ /* 0x000fe200078e020a */
[----:B------:R-:W-:Y:S04]  /*3b60*/  BSSY B1, `(.L_x_126) ;  /* 0x0000006000017945 */ /* 0x000fe80003800000 */
[----:B------:R0:W-:Y:S01]  /*3b70*/  @!P3 STG.E.U8 desc[UR36][R6.64+0x51], R67 ;  /* 0x000051430600b986 */ /* 0x0001e2000c101124 */
[----:B------:R-:W-:Y:S05]  /*3b80*/  @P5 BRA `(.L_x_127) ;  /* 0x00000000000c5947 */ /* 0x000fea0003800000 */
[----:B------:R-:W1:Y:S02]  /*3b90*/  LDG.E.U8 R164, desc[UR36][R2.64+0x58] ;  /* 0x0000582402a47981 */ /* 0x000e64000c1e1100 */
[----:B-1----:R-:W-:-:S05]  /*3ba0*/  PRMT R11, R164, 0x8880, RZ ;  /* 0x00008880a40b7816 */ /* 0x002fca00000000ff */
[----:B------:R-:W-:-:S07]  /*3bb0*/  IMAD R10, R11, R152, RZ ;  /* 0x000000980b0a7224 */ /* 0x000fce00078e02ff */
.L_x_127:
[----:B------:R-:W-:Y:S05]  /*3bc0*/  BSYNC B1 ;  /* 0x0000000000017941 */ /* 0x000fea0003800000 */
.L_x_126:
[----:B-1----:R-:W-:Y:S01]  /*3bd0*/  @!P5 IMAD R11, R68, R153, R10 ;  /* 0x00000099440bd224 */ /* 0x002fe200078e020a */
[----:B------:R-:W-:Y:S04]  /*3be0*/  BSSY B1, `(.L_x_128) ;  /* 0x0000006000017945 */ /* 0x000fe80003800000 */
[----:B------:R1:W-:Y:S01]  /*3bf0*/  @!P5 STG.E.U8 desc[UR36][R4.64+0x58], R11 ;  /* 0x0000580b0400d986 */ /* 0x0003e2000c101124 */
[----:B------:R-:W-:Y:S05]  /*3c00*/  @P2 BRA `(.L_x_129) ;  /* 0x00000000000c2947 */ /* 0x000fea0003800000 */
[----:B------:R-:W1:Y:S02]  /*3c10*/  LDG.E.U8 R164, desc[UR36][R2.64+0x59] ;  /* 0x0000592402a47981 */ /* 0x000e64000c1e1100 */
[----:B-1----:R-:W-:-:S05]  /*3c20*/  PRMT R11, R164, 0x8880, RZ ;  /* 0x00008880a40b7816 */ /* 0x002fca00000000ff */
[----:B------:R-:W-:-:S07]  /*3c30*/  IMAD R10, R11, R152, RZ ;  /* 0x000000980b0a7224 */ /* 0x000fce00078e02ff */
.L_x_129:
[----:B------:R-:W-:Y:S05]  /*3c40*/  BSYNC B1 ;  /* 0x0000000000017941 */ /* 0x000fea0003800000 */
.L_x_128:
        /* <DEDUP_REMOVED lines=11> */
.L_x_131:
[----:B------:R-:W-:Y:S05]  /*3d00*/  BSYNC B1 ;  /* 0x0000000000017941 */ /* 0x000fea0003800000 */
.L_x_130:
[----:B-1----:R-:W-:Y:S01]  /*3d10*/  @!P4 IMAD R11, R70, R153, R10 ;  /* 0x00000099460bc224 */ /* 0x002fe200078e020a */
[----:B------:R-:W-:Y:S04]  /*3d20*/  BSSY B1, `(.L_x_132) ;  /* 0x0000006000017945 */ /* 0x000fe80003800000 */
[----:B------:R1:W-:Y:S01]  /*3d30*/  @!P4 STG.E.U8 desc[UR36][R6.64+0x58], R11 ;  /* 0x0000580b0600c986 */ /* 0x0003e2000c101124 */
[----:B------:R-:W-:Y:S05]  /*3d40*/  @P3 BRA `(.L_x_133) ;  /* 0x00000000000c3947 */ /* 0x000fea0003800000 */
[----:B------:R-:W1:Y:S02]  /*3d50*/  LDG.E.U8 R164, desc[UR36][R8.64+0x59] ;  /* 0x0000592408a47981 */ /* 0x000e64000c1e1100 */
[----:B-1----:R-:W-:-:S05]  /*3d60*/  PRMT R11, R164, 0x8880, RZ ;  /* 0x00008880a40b7816 */ /* 0x002fca00000000ff */
[----:B------:R-:W-:-:S07]  /*3d70*/  IMAD R10, R11, R152, RZ ;  /* 0x000000980b0a7224 */ /* 0x000fce00078e02ff */
.L_x_133:
[----:B------:R-:W-:Y:S05]  /*3d80*/  BSYNC B1 ;  /* 0x0000000000017941 */ /* 0x000fea0003800000 */
.L_x_132:
[----:B------:R-:W-:Y:S01]  /*3d90*/  @!P3 IMAD R71, R71, R153, R10 ;  /* 0x000000994747b224 */ /* 0x000fe200078e020a */
[----:B------:R-:W-:Y:S04]  /*3da0*/  BSSY B1, `(.L_x_134) ;  /* 0x0000006000017945 */ /* 0x000fe80003800000 */
[----:B------:R0:W-:Y:S01]  /*3db0*/  @!P3 STG.E.U8 desc[UR36][R6.64+0x59], R71 ;  /* 0x000059470600b986 */ /* 0x0001e2000c101124 */
[----:B------:R-:W-:Y:S05]  /*3dc0*/  @P5 BRA `(.L_x_135) ;  /* 0x00000000000c5947 */ /* 0x000fea0003800000 */
[----:B------:R-:W1:Y:S02]  /*3dd0*/  LDG.E.U8 R164, desc[UR36][R2.64+0x60] ;  /* 0x0000602402a47981 */ /* 0x000e64000c1e1100 */
[----:B-1----:R-:W-:-:S05]  /*3de0*/  PRMT R11, R164, 0x8880, RZ ;  /* 0x00008880a40b7816 */ /* 0x002fca00000000ff */
[----:B------:R-:W-:-:S07]  /*3df0*/  IMAD R10, R11, R152, RZ ;  /* 0x000000980b0a7224 */ /* 0x000fce00078e02ff */
.L_x_135:
[----:B------:R-:W-:Y:S05]  /*3e00*/  BSYNC B1 ;  /* 0x0000000000017941 */ /* 0x000fea0003800000 */
.L_x_134:
[----:B-1----:R-:W-:Y:S01]  /*3e10*/  @!P5 IMAD R11, R72, R153, R10 ;  /* 0x00000099480bd224 */ /* 0x002fe200078e020a */
[----:B------:R-:W-:Y:S04]  /*3e20*/  BSSY B1, `(.L_x_136) ;  /* 0x0000006000017945 */ /* 0x000fe80003800000 */
[----:B------:R1:W-:Y:S01]  /*3e30*/  @!P5 STG.E.U8 desc[UR36][R4.64+0x60], R11 ;  /* 0x0000600b0400d986 */ /* 0x0003e2000c101124 */
[----:B------:R-:W-:Y:S05]  /*3e40*/  @P2 BRA `(.L_x_137) ;  /* 0x00000000000c2947 */ /* 0x000fea0003800000 */
[----:B------:R-:W1:Y:S02]  /*3e50*/  LDG.E.U8 R164, desc[UR36][R2.64+0x61] ;  /* 0x0000612402a47981 */ /* 0x000e64000c1e1100 */
[----:B-1----:R-:W-:-:S05]  /*3e60*/  PRMT R11, R164, 0x8880, RZ ;  /* 0x00008880a40b7816 */ /* 0x002fca00000000ff */
[----:B------:R-:W-:-:S07]  /*3e70*/  IMAD R10, R11, R152, RZ ;  /* 0x000000980b0a7224 */ /* 0x000fce00078e02ff */
.L_x_137:
[----:B------:R-:W-:Y:S05]  /*3e80*/  BSYNC B1 ;  /* 0x0000000000017941 */ /* 0x000fea0003800000 */
.L_x_136:
        /* <DEDUP_REMOVED lines=11> */
.L_x_139:
[----:B------:R-:W-:Y:S05]  /*3f40*/  BSYNC B1 ;  /* 0x0000000000017941 */ /* 0x000fea0003800000 */
.L_x_138:
[----:B-1----:R-:W-:Y:S01]  /*3f50*/  @!P4 IMAD R11, R74, R153, R10 ;  /* 0x000000994a0bc224 */ /* 0x002fe200078e020a */
[----:B------:R-:W-:Y:S04]  /*3f60*/  BSSY B1, `(.L_x_140) ;  /* 0x0000006000017945 */ /* 0x000fe80003800000 */
[----:B------:R1:W-:Y:S01]  /*3f70*/  @!P4 STG.E.U8 desc[UR36][R6.64+0x60], R11 ;  /* 0x0000600b0600c986 */ /* 0x0003e2000c101124 */
[----:B------:R-:W-:Y:S05]  /*3f80*/  @P3 BRA `(.L_x_141) ;  /* 0x00000000000c3947 */ /* 0x000fea0003800000 */
[----:B------:R-:W1:Y:S02]  /*3f90*/  LDG.E.U8 R164, desc[UR36][R8.64+0x61] ;  /* 0x0000612408a47981 */ /* 0x000e64000c1e1100 */
[----:B-1----:R-:W-:-:S05]  /*3fa0*/  PRMT R11, R164, 0x8880, RZ ;  /* 0x00008880a40b7816 */ /* 0x002fca00000000ff */
[----:B------:R-:W-:-:S07]  /*3fb0*/  IMAD R10, R11, R152, RZ ;  /* 0x000000980b0a7224 */ /* 0x000fce00078e02ff */
.L_x_141:
[----:B------:R-:W-:Y:S05]  /*3fc0*/  BSYNC B1 ;  /* 0x0000000000017941 */ /* 0x000fea0003800000 */
.L_x_140:
[----:B------:R-:W-:Y:S01]  /*3fd0*/  @!P3 IMAD R75, R75, R153, R10 ;  /* 0x000000994b4bb224 */ /* 0x000fe200078e020a */
[----:B------:R-:W-:Y:S04]  /*3fe0*/  BSSY B1, `(.L_x_142) ;  /* 0x0000006000017945 */ /* 0x000fe80003800000 */
[----:B------:R0:W-:Y:S01]  /*3ff0*/  @!P3 STG.E.U8 desc[UR36][R6.64+0x61], R75 ;  /* 0x0000614b0600b986 */ /* 0x0001e2000c101124 */
[----:B------:R-:W-:Y:S05]  /*4000*/  @P5 BRA `(.L_x_143) ;  /* 0x00000000000c5947 */ /* 0x000fea0003800000 */
[----:B------:R-:W1:Y:S02]  /*4010*/  LDG.E.U8 R164, desc[UR36][R2.64+0x68] ;  /* 0x0000682402a47981 */ /* 0x000e64000c1e1100 */
[----:B-1----:R-:W-:-:S05]  /*4020*/  PRMT R11, R164, 0x8880, RZ ;  /* 0x00008880a40b7816 */ /* 0x002fca00000000ff */
[----:B------:R-:W-:-:S07]  /*4030*/  IMAD R10, R11, R152, RZ ;  /* 0x000000980b0a7224 */ /* 0x000fce00078e02ff */
.L_x_143:
[----:B------:R-:W-:Y:S05]  /*4040*/  BSYNC B1 ;  /* 0x0000000000017941 */ /* 0x000fea0003800000 */
.L_x_142:
[----:B-1----:R-:W-:Y:S01]  /*4050*/  @!P5 IMAD R11, R76, R153, R10 ;  /* 0x000000994c0bd224 */ /* 0x002fe200078e020a */
[----:B------:R-:W-:Y:S04]  /*4060*/  BSSY B1, `(.L_x_144) ;  /* 0x0000006000017945 */ /* 0x000fe80003800000 */
[----:B------:R1:W-:Y:S01]  /*4070*/  @!P5 STG.E.U8 desc[UR36][R4.64+0x68], R11 ;  /* 0x0000680b0400d986 */ /* 0x0003e2000c101124 */
[----:B------:R-:W-:Y:S05]  /*4080*/  @P2 BRA `(.L_x_145) ;  /* 0x00000000000c2947 */ /* 0x000fea0003800000 */
[----:B------:R-:W1:Y:S02]  /*4090*/  LDG.E.U8 R164, desc[UR36][R2.64+0x69] ;  /* 0x0000692402a47981 */ /* 0x000e64000c1e1100 */
[----:B-1----:R-:W-:-:S05]  /*40a0*/  PRMT R11, R164, 0x8880, RZ ;  /* 0x00008880a40b7816 */ /* 0x002fca00000000ff */
[----:B------:R-:W-:-:S07]  /*40b0*/  IMAD R10, R11, R152, RZ ;  /* 0x000000980b0a7224 */ /* 0x000fce00078e02ff */
.L_x_145:
[----:B------:R-:W-:Y:S05]  /*40c0*/  BSYNC B1 ;  /* 0x0000000000017941 */ /* 0x000fea0003800000 */
.L_x_144:
        /* <DEDUP_REMOVED lines=11> */
.L_x_147:
[----:B------:R-:W-:Y:S05]  /*4180*/  BSYNC B1 ;  /* 0x0000000000017941 */ /* 0x000fea0003800000 */
.L_x_146:
[----:B-1----:R-:W-:Y:S01]  /*4190*/  @!P4 IMAD R11, R78, R153, R10 ;  /* 0x000000994e0bc224 */ /* 0x002fe200078e020a */
[----:B------:R-:W-:Y:S04]  /*41a0*/  BSSY B1, `(.L_x_148) ;  /* 0x0000006000017945 */ /* 0x000fe80003800000 */
[----:B------:R1:W-:Y:S01]  /*41b0*/  @!P4 STG.E.U8 desc[UR36][R6.64+0x68], R11 ;  /* 0x0000680b0600c986 */ /* 0x0003e2000c101124 */
[----:B------:R-:W-:Y:S05]  /*41c0*/  @P3 BRA `(.L_x_149) ;  /* 0x00000000000c3947 */ /* 0x000fea0003800000 */
[----:B------:R-:W1:Y:S02]  /*41d0*/  LDG.E.U8 R164, desc[UR36][R8.64+0x69] ;  /* 0x0000692408a47981 */ /* 0x000e64000c1e1100 */
[----:B-1----:R-:W-:-:S05]  /*41e0*/  PRMT R11, R164, 0x8880, RZ ;  /* 0x00008880a40b7816 */ /* 0x002fca00000000ff */
[----:B------:R-:W-:-:S07]  /*41f0*/  IMAD R10, R11, R152, RZ ;  /* 0x000000980b0a7224 */ /* 0x000fce00078e02ff */
.L_x_149:
[----:B------:R-:W-:Y:S05]  /*4200*/  BSYNC B1 ;  /* 0x0000000000017941 */ /* 0x000fea0003800000 */
.L_x_148:
[----:B------:R-:W-:Y:S01]  /*4210*/  @!P3 IMAD R79, R79, R153, R10 ;  /* 0x000000994f4fb224 */ /* 0x000fe200078e020a */
[----:B------:R-:W-:Y:S04]  /*4220*/  BSSY B1, `(.L_x_150) ;  /* 0x0000006000017945 */ /* 0x000fe80003800000 */
[----:B------:R0:W-:Y:S01]  /*4230*/  @!P3 STG.E.U8 desc[UR36][R6.64+0x69], R79 ;  /* 0x0000694f0600b986 */ /* 0x0001e2000c101124 */
[----:B------:R-:W-:Y:S05]  /*4240*/  @P5 BRA `(.L_x_151) ;  /* 0x00000000000c5947 */ /* 0x000fea0003800000 */
[----:B------:R-:W1:Y:S02]  /*4250*/  LDG.E.U8 R164, desc[UR36][R2.64+0x70] ;  /* 0x0000702402a47981 */ /* 0x000e64000c1e1100 */
[----:B-1----:R-:W-:-:S05]  /*4260*/  PRMT R11, R164, 0x8880, RZ ;  /* 0x00008880a40b7816 */ /* 0x002fca00000000ff */
[----:B------:R-:W-:-:S07]  /*4270*/  IMAD R10, R11, R152, RZ ;  /* 0x000000980b0a7224 */ /* 0x000fce00078e02ff */
.L_x_151:
[----:B------:R-:W-:Y:S05]  /*4280*/  BSYNC B1 ;  /* 0x0000000000017941 */ /* 0x000fea0003800000 */
.L_x_150:
[----:B-1----:R-:W-:Y:S01]  /*4290*/  @!P5 IMAD R11, R80, R153, R10 ;  /* 0x00000099500bd224 */ /* 0x002fe200078e020a */
[----:B------:R-:W-:Y:S04]  /*42a0*/  BSSY B1, `(.L_x_152) ;  /* 0x0000006000017945 */ /* 0x000fe80003800000 */
[----:B------:R1:W-:Y:S01]  /*42b0*/  @!P5 STG.E.U8 desc[UR36][R4.64+0x70], R11 ;  /* 0x0000700b0400d986 */ /* 0x0003e2000c101124 */
[----:B------:R-:W-:Y:S05]  /*42c0*/  @P2 BRA `(.L_x_153) ;  /* 0x00000000000c2947 */ /* 0x000fea0003800000 */
[----:B------:R-:W1:Y:S02]  /*42d0*/  LDG.E.U8 R164, desc[UR36][R2.64+0x71] ;  /* 0x0000712402a47981 */ /* 0x000e64000c1e1100 */
[----:B-1----:R-:W-:-:S05]  /*42e0*/  PRMT R11, R164, 0x8880, RZ ;  /* 0x00008880a40b7816 */ /* 0x002fca00000000ff */
[----:B------:R-:W-:-:S07]  /*42f0*/  IMAD R10, R11, R152, RZ ;  /* 0x000000980b0a7224 */ /* 0x000fce00078e02ff */
.L_x_153:
[----:B------:R-:W-:Y:S05]  /*4300*/  BSYNC B1 ;  /* 0x0000000000017941 */ /* 0x000fea0003800000 */
.L_x_152:
        /* <DEDUP_REMOVED lines=11> */
.L_x_155:
[----:B------:R-:W-:Y:S05]  /*43c0*/  BSYNC B1 ;  /* 0x0000000000017941 */ /* 0x000fea0003800000 */
.L_x_154:
[----:B-1----:R-:W-:Y:S01]  /*43d0*/  @!P4 IMAD R11, R82, R153, R10 ;  /* 0x00000099520bc224 */ /* 0x002fe200078e020a */
[----:B------:R-:W-:Y:S04]  /*43e0*/  BSSY B1, `(.L_x_156) ;  /* 0x0000006000017945 */ /* 0x000fe80003800000 */
[----:B------:R1:W-:Y:S01]  /*43f0*/  @!P4 STG.E.U8 desc[UR36][R6.64+0x70], R11 ;  /* 0x0000700b0600c986 */ /* 0x0003e2000c101124 */
[----:B------:R-:W-:Y:S05]  /*4400*/  @P3 BRA `(.L_x_157) ;  /* 0x00000000000c3947 */ /* 0x000fea0003800000 */
[----:B------:R-:W1:Y:S02]  /*4410*/  LDG.E.U8 R164, desc[UR36][R8.64+0x71] ;  /* 0x0000712408a47981 */ /* 0x000e64000c1e1100 */
[----:B-1----:R-:W-:-:S05]  /*4420*/  PRMT R11, R164, 0x8880, RZ ;  /* 0x00008880a40b7816 */ /* 0x002fca00000000ff */
[----:B------:R-:W-:-:S07]  /*4430*/  IMAD R10, R11, R152, RZ ;  /* 0x000000980b0a7224 */ /* 0x000fce00078e02ff */
.L_x_157:
[----:B------:R-:W-:Y:S05]  /*4440*/  BSYNC B1 ;  /* 0x0000000000017941 */ /* 0x000fea0003800000 */
.L_x_156:
[----:B------:R-:W-:Y:S01]  /*4450*/  @!P3 IMAD R83, R83, R153, R10 ;  /* 0x000000995353b224 */ /* 0x000fe200078e020a */
[----:B------:R-:W-:Y:S04]  /*4460*/  BSSY B1, `(.L_x_158) ;  /* 0x0000006000017945 */ /* 0x000fe80003800000 */
[----:B------:R0:W-:Y:S01]  /*4470*/  @!P3 STG.E.U8 desc[UR36][R6.64+0x71], R83 ;  /* 0x000071530600b986 */ /* 0x0001e2000c101124 */
[----:B------:R-:W-:Y:S05]  /*4480*/  @P5 BRA `(.L_x_159) ;  /* 0x00000000000c5947 */ /* 0x000fea0003800000 */
[----:B------:R-:W1:Y:S02]  /*4490*/  LDG.E.U8 R164, desc[UR36][R2.64+0x78] ;  /* 0x0000782402a47981 */ /* 0x000e64000c1e1100 */
[----:B-1----:R-:W-:-:S05]  /*44a0*/  PRMT R11, R164, 0x8880, RZ ;  /* 0x00008880a40b7816 */ /* 0x002fca00000000ff */
[----:B------:R-:W-:-:S07]  /*44b0*/  IMAD R10, R11, R152, RZ ;  /* 0x000000980b0a7224 */ /* 0x000fce00078e02ff */
.L_x_159:
[----:B------:R-:W-:Y:S05]  /*44c0*/  BSYNC B1 ;  /* 0x0000000000017941 */ /* 0x000fea0003800000 */
.L_x_158:
[----:B-1----:R-:W-:Y:S01]  /*44d0*/  @!P5 IMAD R11, R84, R153, R10 ;  /* 0x00000099540bd224 */ /* 0x002fe200078e020a */
[----:B------:R-:W-:Y:S04]  /*44e0*/  BSSY B1, `(.L_x_160) ;  /* 0x0000006000017945 */ /* 0x000fe80003800000 */
[----:B------:R1:W-:Y:S01]  /*44f0*/  @!P5 STG.E.U8 desc[UR36][R4.64+0x78], R11 ;  /* 0x0000780b0400d986 */ /* 0x0003e2000c101124 */
[----:B------:R-:W-:Y:S05]  /*4500*/  @P2 BRA `(.L_x_161) ;  /* 0x00000000000c2947 */ /* 0x000fea0003800000 */
[----:B------:R-:W1:Y:S02]  /*4510*/  LDG.E.U8 R164, desc[UR36][R2.64+0x79] ;  /* 0x0000792402a47981 */ /* 0x000e64000c1e1100 */
[----:B-1----:R-:W-:-:S05]  /*4520*/  PRMT R11, R164, 0x8880, RZ ;  /* 0x00008880a40b7816 */ /* 0x002fca00000000ff */
[----:B------:R-:W-:-:S07]  /*4530*/  IMAD R10, R11, R152, RZ ;  /* 0x000000980b0a7224 */ /* 0x000fce00078e02ff */
.L_x_161:
[----:B------:R-:W-:Y:S05]  /*4540*/  BSYNC B1 ;  /* 0x0000000000017941 */ /* 0x000fea0003800000 */
.L_x_160:
        /* <DEDUP_REMOVED lines=11> */
.L_x_163:
[----:B------:R-:W-:Y:S05]  /*4600*/  BSYNC B1 ;  /* 0x0000000000017941 */ /* 0x000fea0003800000 */
.L_x_162:
[----:B-1----:R-:W-:Y:S01]  /*4610*/  @!P4 IMAD R11, R86, R153, R10 ;  /* 0x00000099560bc224 */ /* 0x002fe200078e020a */
[----:B------:R-:W-:Y:S04]  /*4620*/  BSSY B1, `(.L_x_164) ;  /* 0x0000006000017945 */ /* 0x000fe80003800000 */
[----:B------:R1:W-:Y:S01]  /*4630*/  @!P4 STG.E.U8 desc[UR36][R6.64+0x78], R11 ;  /* 0x0000780b0600c986 */ /* 0x0003e2000c101124 */
[----:B------:R-:W-:Y:S05]  /*4640*/  @P3 BRA `(.L_x_165) ;  /* 0x00000000000c3947 */ /* 0x000fea0003800000 */
[----:B------:R-:W1:Y:S02]  /*4650*/  LDG.E.U8 R164, desc[UR36][R8.64+0x79] ;  /* 0x0000792408a47981 */ /* 0x000e64000c1e1100 */
[----:B-1----:R-:W-:-:S05]  /*4660*/  PRMT R11, R164, 0x8880, RZ ;  /* 0x00008880a40b7816 */ /* 0x002fca00000000ff */
[----:B------:R-:W-:-:S07]  /*4670*/  IMAD R10, R11, R152, RZ ;  /* 0x000000980b0a7224 */ /* 0x000fce00078e02ff */
.L_x_165:
[----:B------:R-:W-:Y:S05]  /*4680*/  BSYNC B1 ;  /* 0x0000000000017941 */ /* 0x000fea0003800000 */
.L_x_164:
[----:B------:R-:W-:Y:S01]  /*4690*/  @!P3 IMAD R87, R87, R153, R10 ;  /* 0x000000995757b224 */ /* 0x000fe200078e020a */
[----:B------:R-:W-:Y:S04]  /*46a0*/  BSSY B1, `(.L_x_166) ;  /* 0x0000006000017945 */ /* 0x000fe80003800000 */
[----:B------:R0:W-:Y:S01]  /*46b0*/  @!P3 STG.E.U8 desc[UR36][R6.64+0x79], R87 ;  /* 0x000079570600b986 */ /* 0x0001e2000c101124 */
[----:B------:R-:W-:Y:S05]  /*46c0*/  @P5 BRA `(.L_x_167) ;  /* 0x00000000000c5947 */ /* 0x000fea0003800000 */
[----:B------:R-:W1:Y:S02]  /*46d0*/  LDG.E.U8 R164, desc[UR36][R2.64+0x80] ;  /* 0x0000802402a47981 */ /* 0x000e64000c1e1100 */
[----:B-1----:R-:W-:-:S05]  /*46e0*/  PRMT R11, R164, 0x8880, RZ ;  /* 0x00008880a40b7816 */ /* 0x002fca00000000ff */
[----:B------:R-:W-:-:S07]  /*46f0*/  IMAD R10, R11, R152, RZ ;  /* 0x000000980b0a7224 */ /* 0x000fce00078e02ff */
.L_x_167:
[----:B------:R-:W-:Y:S05]  /*4700*/  BSYNC B1 ;  /* 0x0000000000017941 */ /* 0x000fea0003800000 */
.L_x_166:
[----:B-1----:R-:W-:Y:S01]  /*4710*/  @!P5 IMAD R11, R88, R153, R10 ;  /* 0x00000099580bd224 */ /* 0x002fe200078e020a */
[----:B------:R-:W-:Y:S04]  /*4720*/  BSSY B1, `(.L_x_168) ;  /* 0x0000006000017945 */ /* 0x000fe80003800000 */
[----:B------:R1:W-:Y:S01]  /*4730*/  @!P5 STG.E.U8 desc[UR36][R4.64+0x80], R11 ;  /* 0x0000800b0400d986 */ /* 0x0003e2000c101124 */
[----:B------:R-:W-:Y:S05]  /*4740*/  @P2 BRA `(.L_x_169) ;  /* 0x00000000000c2947 */ /* 0x000fea0003800000 */
[----:B------:R-:W1:Y:S02]  /*4750*/  LDG.E.U8 R164, desc[UR36][R2.64+0x81] ;  /* 0x0000812402a47981 */ /* 0x000e64000c1e1100 */
[----:B-1----:R-:W-:-:S05]  /*4760*/  PRMT R11, R164, 0x8880, RZ ;  /* 0x00008880a40b7816 */ /* 0x002fca00000000ff */
[----:B------:R-:W-:-:S07]  /*4770*/  IMAD R10, R11, R152, RZ ;  /* 0x000000980b0a7224 */ /* 0x000fce00078e02ff */
.L_x_169:
[----:B------:R-:W-:Y:S05]  /*4780*/  BSYNC B1 ;  /* 0x0000000000017941 */ /* 0x000fea0003800000 */
.L_x_168:
        /* <DEDUP_REMOVED lines=11> */
.L_x_171:
[----:B------:R-:W-:Y:S05]  /*4840*/  BSYNC B1 ;  /* 0x0000000000017941 */ /* 0x000fea0003800000 */
.L_x_170:
[----:B-1----:R-:W-:Y:S01]  /*4850*/  @!P4 IMAD R11, R90, R153, R10 ;  /* 0x000000995a0bc224 */ /* 0x002fe200078e020a */
[----:B------:R-:W-:Y:S04]  /*4860*/  BSSY B1, `(.L_x_172) ;  /* 0x0000006000017945 */ /* 0x000fe80003800000 */
[----:B------:R1:W-:Y:S01]  /*4870*/  @!P4 STG.E.U8 desc[UR36][R6.64+0x80], R11 ;  /* 0x0000800b0600c986 */ /* 0x0003e2000c101124 */
[----:B------:R-:W-:Y:S05]  /*4880*/  @P3 BRA `(.L_x_173) ;  /* 0x00000000000c3947 */ /* 0x000fea0003800000 */
[----:B------:R-:W1:Y:S02]  /*4890*/  LDG.E.U8 R164, desc[UR36][R8.64+0x81] ;  /* 0x0000812408a47981 */ /* 0x000e64000c1e1100 */
[----:B-1----:R-:W-:-:S05]  /*48a0*/  PRMT R11, R164, 0x8880, RZ ;  /* 0x00008880a40b7816 */ /* 0x002fca00000000ff */
[----:B------:R-:W-:-:S07]  /*48b0*/  IMAD R10, R11, R152, RZ ;  /* 0x000000980b0a7224 */ /* 0x000fce00078e02ff */
.L_x_173:
[----:B------:R-:W-:Y:S05]  /*48c0*/  BSYNC B1 ;  /* 0x0000000000017941 */ /* 0x000fea0003800000 */
.L_x_172:
[----:B------:R-:W-:Y:S01]  /*48d0*/  @!P3 IMAD R91, R91, R153, R10 ;  /* 0x000000995b5bb224 */ /* 0x000fe200078e020a */
[----:B------:R-:W-:Y:S04]  /*48e0*/  BSSY B1, `(.L_x_174) ;  /* 0x0000006000017945 */ /* 0x000fe80003800000 */
[----:B------:R0:W-:Y:S01]  /*48f0*/  @!P3 STG.E.U8 desc[UR36][R6.64+0x81], R91 ;  /* 0x0000815b0600b986 */ /* 0x0001e2000c101124 */
[----:B------:R-:W-:Y:S05]  /*4900*/  @P5 BRA `(.L_x_175) ;  /* 0x00000000000c5947 */ /* 0x000fea0003800000 */
[----:B------:R-:W1:Y:S02]  /*4910*/  LDG.E.U8 R164, desc[UR36][R2.64+0x88] ;  /* 0x0000882402a47981 */ /* 0x000e64000c1e1100 */
[----:B-1----:R-:W-:-:S05]  /*4920*/  PRMT R11, R164, 0x8880, RZ ;  /* 0x00008880a40b7816 */ /* 0x002fca00000000ff */
[----:B------:R-:W-:-:S07]  /*4930*/  IMAD R10, R11, R152, RZ ;  /* 0x000000980b0a7224 */ /* 0x000fce00078e02ff */
.L_x_175:
[----:B------:R-:W-:Y:S05]  /*4940*/  BSYNC B1 ;  /* 0x0000000000017941 */ /* 0x000fea0003800000 */
.L_x_174:
[----:B-1----:R-:W-:Y:S01]  /*4950*/  @!P5 IMAD R11, R92, R153, R10 ;  /* 0x000000995c0bd224 */ /* 0x002fe200078e020a */
[----:B------:R-:W-:Y:S04]  /*4960*/  BSSY B1, `(.L_x_176) ;  /* 0x0000006000017945 */ /* 0x000fe80003800000 */
[----:B------:R1:W-:Y:S01]  /*4970*/  @!P5 STG.E.U8 desc[UR36][R4.64+0x88], R11 ;  /* 0x0000880b0400d986 */ /* 0x0003e2000c101124 */
[----:B------:R-:W-:Y:S05]  /*4980*/  @P2 BRA `(.L_x_177) ;  /* 0x00000000000c2947 */ /* 0x000fea0003800000 */
[----:B------:R-:W1:Y:S02]  /*4990*/  LDG.E.U8 R164, desc[UR36][R2.64+0x89] ;  /* 0x0000892402a47981 */ /* 0x000e64000c1e1100 */
[----:B-1----:R-:W-:-:S05]  /*49a0*/  PRMT R11, R164, 0x8880, RZ ;  /* 0x00008880a40b7816 */ /* 0x002fca00000000ff */
[----:B------:R-:W-:-:S07]  /*49b0*/  IMAD R10, R11, R152, RZ ;  /* 0x000000980b0a7224 */ /* 0x000fce00078e02ff */
.L_x_177:
[----:B------:R-:W-:Y:S05]  /*49c0*/  BSYNC B1 ;  /* 0x0000000000017941 */ /* 0x000fea0003800000 */
.L_x_176:
        /* <DEDUP_REMOVED lines=11> */
.L_x_179:
[----:B------:R-:W-:Y:S05]  /*4a80*/  BSYNC B1 ;  /* 0x0000000000017941 */ /* 0x000fea0003800000 */
.L_x_178:
[----:B-1----:R-:W-:Y:S01]  /*4a90*/  @!P4 IMAD R11, R94, R153, R10 ;  /* 0x000000995e0bc224 */ /* 0x002fe200078e020a */
[----:B------:R-:W-:Y:S04]  /*4aa0*/  BSSY B1, `(.L_x_180) ;  /* 0x0000006000017945 */ /* 0x000fe80003800000 */
[----:B------:R1:W-:Y:S01]  /*4ab0*/  @!P4 STG.E.U8 desc[UR36][R6.64+0x88], R11 ;  /* 0x0000880b0600c986 */ /* 0x0003e2000c101124 */
[----:B------:R-:W-:Y:S05]  /*4ac0*/  @P3 BRA `(.L_x_181) ;  /* 0x00000000000c3947 */ /* 0x000fea0003800000 */
[----:B------:R-:W1:Y:S02]  /*4ad0*/  LDG.E.U8 R164, desc[UR36][R8.64+0x89] ;  /* 0x0000892408a47981 */ /* 0x000e64000c1e1100 */
[----:B-1----:R-:W-:-:S05]  /*4ae0*/  PRMT R11, R164, 0x8880, RZ ;  /* 0x00008880a40b7816 */ /* 0x002fca00000000ff */
[----:B------:R-:W-:-:S07]  /*4af0*/  IMAD R10, R11, R152, RZ ;  /* 0x000000980b0a7224 */ /* 0x000fce00078e02ff */
.L_x_181:
[----:B------:R-:W-:Y:S05]  /*4b00*/  BSYNC B1 ;  /* 0x0000000000017941 */ /* 0x000fea0003800000 */
.L_x_180:
[----:B------:R-:W-:Y:S01]  /*4b10*/  @!P3 IMAD R95, R95, R153, R10 ;  /* 0x000000995f5fb224 */ /* 0x000fe200078e020a */
[----:B------:R-:W-:Y:S04]  /*4b20*/  BSSY B1, `(.L_x_182) ;  /* 0x0000006000017945 */ /* 0x000fe80003800000 */
[----:B------:R0:W-:Y:S01]  /*4b30*/  @!P3 STG.E.U8 desc[UR36][R6.64+0x89], R95 ;  /* 0x0000895f0600b986 */ /* 0x0001e2000c101124 */
[----:B------:R-:W-:Y:S05]  /*4b40*/  @P5 BRA `(.L_x_183) ;  /* 0x00000000000c5947 */ /* 0x000fea0003800000 */
[----:B------:R-:W1:Y:S02]  /*4b50*/  LDG.E.U8 R164, desc[UR36][R2.64+0x90] ;  /* 0x0000902402a47981 */ /* 0x000e64000c1e1100 */
[----:B-1----:R-:W-:-:S05]  /*4b60*/  PRMT R11, R164, 0x8880, RZ ;  /* 0x00008880a40b7816 */ /* 0x002fca00000000ff */
[----:B------:R-:W-:-:S07]  /*4b70*/  IMAD R10, R11, R152, RZ ;  /* 0x000000980b0a7224 */ /* 0x000fce00078e02ff */
.L_x_183:
[----:B------:R-:W-:Y:S05]  /*4b80*/  BSYNC B1 ;  /* 0x0000000000017941 */ /* 0x000fea0003800000 */
.L_x_182:
[----:B-1----:R-:W-:Y:S01]  /*4b90*/  @!P5 IMAD R11, R96, R153, R10 ;  /* 0x00000099600bd224 */ /* 0x002fe200078e020a */
[----:B------:R-:W-:Y:S04]  /*4ba0*/  BSSY B1, `(.L_x_184) ;  /* 0x0000006000017945 */ /* 0x000fe80003800000 */
[----:B------:R1:W-:Y:S01]  /*4bb0*/  @!P5 STG.E.U8 desc[UR36][R4.64+0x90], R11 ;  /* 0x0000900b0400d986 */ /* 0x0003e2000c101124 */
[----:B------:R-:W-:Y:S05]  /*4bc0*/  @P2 BRA `(.L_x_185) ;  /* 0x00000000000c2947 */ /* 0x000fea0003800000 */
[----:B------:R-:W1:Y:S02]  /*4bd0*/  LDG.E.U8 R164, desc[UR36][R2.64+0x91] ;  /* 0x0000912402a47981 */ /* 0x000e64000c1e1100 */
[----:B-1----:R-:W-:-:S05]  /*4be0*/  PRMT R11, R164, 0x8880, RZ ;  /* 0x00008880a40b7816 */ /* 0x002fca00000000ff */
[----:B------:R-:W-:-:S07]  /*4bf0*/  IMAD R10, R11, R152, RZ ;  /* 0x000000980b0a7224 */ /* 0x000fce00078e02ff */
.L_x_185:
[----:B------:R-:W-:Y:S05]  /*4c00*/  BSYNC B1 ;  /* 0x0000000000017941 */ /* 0x000fea0003800000 */
.L_x_184:
        /* <DEDUP_REMOVED lines=11> */
.L_x_187:
[----:B------:R-:W-:Y:S05]  /*4cc0*/  BSYNC B1 ;  /* 0x0000000000017941 */ /* 0x000fea0003800000 */
.L_x_186:
[----:B-1----:R-:W-:Y:S01]  /*4cd0*/  @!P4 IMAD R11, R98, R153, R10 ;  /* 0x00000099620bc224 */ /* 0x002fe200078e020a */
[----:B------:R-:W-:Y:S04]  /*4ce0*/  BSSY B1, `(.L_x_188) ;  /* 0x0000006000017945 */ /* 0x000fe80003800000 */
[----:B------:R1:W-:Y:S01]  /*4cf0*/  @!P4 STG.E.U8 desc[UR36][R6.64+0x90], R11 ;  /* 0x0000900b0600c986 */ /* 0x0003e2000c101124 */
[----:B------:R-:W-:Y:S05]  /*4d00*/  @P3 BRA `(.L_x_189) ;  /* 0x00000000000c3947 */ /* 0x000fea0003800000 */
[----:B------:R-:W1:Y:S02]  /*4d10*/  LDG.E.U8 R164, desc[UR36][R8.64+0x91] ;  /* 0x0000912408a47981 */ /* 0x000e64000c1e1100 */
[----:B-1----:R-:W-:-:S05]  /*4d20*/  PRMT R11, R164, 0x8880, RZ ;  /* 0x00008880a40b7816 */ /* 0x002fca00000000ff */
[----:B------:R-:W-:-:S07]  /*4d30*/  IMAD R10, R11, R152, RZ ;  /* 0x000000980b0a7224 */ /* 0x000fce00078e02ff */
.L_x_189:
[----:B------:R-:W-:Y:S05]  /*4d40*/  BSYNC B1 ;  /* 0x0000000000017941 */ /* 0x000fea0003800000 */
.L_x_188:
[----:B------:R-:W-:Y:S01]  /*4d50*/  @!P3 IMAD R99, R99, R153, R10 ;  /* 0x000000996363b224 */ /* 0x000fe200078e020a */
[----:B------:R-:W-:Y:S04]  /*4d60*/  BSSY B1, `(.L_x_190) ;  /* 0x0000006000017945 */ /* 0x000fe80003800000 */
[----:B------:R0:W-:Y:S01]  /*4d70*/  @!P3 STG.E.U8 desc[UR36][R6.64+0x91], R99 ;  /* 0x000091630600b986 */ /* 0x0001e2000c101124 */
[----:B------:R-:W-:Y:S05]  /*4d80*/  @P5 BRA `(.L_x_191) ;  /* 0x00000000000c5947 */ /* 0x000fea0003800000 */
[----:B------:R-:W1:Y:S02]  /*4d90*/  LDG.E.U8 R164, desc[UR36][R2.64+0x98] ;  /* 0x0000982402a47981 */ /* 0x000e64000c1e1100 */
[----:B-1----:R-:W-:-:S05]  /*4da0*/  PRMT R11, R164, 0x8880, RZ ;  /* 0x00008880a40b7816 */ /* 0x002fca00000000ff */
[----:B------:R-:W-:-:S07]  /*4db0*/  IMAD R10, R11, R152, RZ ;  /* 0x000000980b0a7224 */ /* 0x000fce00078e02ff */
.L_x_191:
[----:B------:R-:W-:Y:S05]  /*4dc0*/  BSYNC B1 ;  /* 0x0000000000017941 */ /* 0x000fea0003800000 */
.L_x_190:
[----:B-1----:R-:W-:Y:S01]  /*4dd0*/  @!P5 IMAD R11, R100, R153, R10 ;  /* 0x00000099640bd224 */ /* 0x002fe200078e020a */
[----:B------:R-:W-:Y:S04]  /*4de0*/  BSSY B1, `(.L_x_192) ;  /* 0x0000006000017945 */ /* 0x000fe80003800000 */
[----:B------:R1:W-:Y:S01]  /*4df0*/  @!P5 STG.E.U8 desc[UR36][R4.64+0x98], R11 ;  /* 0x0000980b0400d986 */ /* 0x0003e2000c101124 */
[----:B------:R-:W-:Y:S05]  /*4e00*/  @P2 BRA `(.L_x_193) ;  /* 0x00000000000c2947 */ /* 0x000fea0003800000 */
[----:B------:R-:W1:Y:S02]  /*4e10*/  LDG.E.U8 R164, desc[UR36][R2.64+0x99] ;  /* 0x0000992402a47981 */ /* 0x000e64000c1e1100 */
[----:B-1----:R-:W-:-:S05]  /*4e20*/  PRMT R11, R164, 0x8880, RZ ;  /* 0x00008880a40b7816 */ /* 0x002fca00000000ff */
[----:B------:R-:W-:-:S07]  /*4e30*/  IMAD R10, R11, R152, RZ ;  /* 0x000000980b0a7224 */ /* 0x000fce00078e02ff */
.L_x_193:
[----:B------:R-:W-:Y:S05]  /*4e40*/  BSYNC B1 ;  /* 0x0000000000017941 */ /* 0x000fea0003800000 */
.L_x_192:
        /* <DEDUP_REMOVED lines=11> */
.L_x_195:
[----:B------:R-:W-:Y:S05]  /*4f00*/  BSYNC B1 ;  /* 0x0000000000017941 */ /* 0x000fea0003800000 */
.L_x_194:
[----:B-1----:R-:W-:Y:S01]  /*4f10*/  @!P4 IMAD R11, R102, R153, R10 ;  /* 0x00000099660bc224 */ /* 0x002fe200078e020a */
[----:B------:R-:W-:Y:S04]  /*4f20*/  BSSY B1, `(.L_x_196) ;  /* 0x0000006000017945 */ /* 0x000fe80003800000 */
[----:B------:R1:W-:Y:S01]  /*4f30*/  @!P4 STG.E.U8 desc[UR36][R6.64+0x98], R11 ;  /* 0x0000980b0600c986 */ /* 0x0003e2000c101124 */
[----:B------:R-:W-:Y:S05]  /*4f40*/  @P3 BRA `(.L_x_197) ;  /* 0x00000000000c3947 */ /* 0x000fea0003800000 */
[----:B------:R-:W1:Y:S02]  /*4f50*/  LDG.E.U8 R164, desc[UR36][R8.64+0x99] ;  /* 0x0000992408a47981 */ /* 0x000e64000c1e1100 */
[----:B-1----:R-:W-:-:S05]  /*4f60*/  PRMT R11, R164, 0x8880, RZ ;  /* 0x00008880a40b7816 */ /* 0x002fca00000000ff */
[----:B------:R-:W-:-:S07]  /*4f70*/  IMAD R10, R11, R152, RZ ;  /* 0x000000980b0a7224 */ /* 0x000fce00078e02ff */
.L_x_197:
[----:B------:R-:W-:Y:S05]  /*4f80*/  BSYNC B1 ;  /* 0x0000000000017941 */ /* 0x000fea0003800000 */
.L_x_196:
[----:B------:R-:W-:Y:S01]  /*4f90*/  @!P3 IMAD R103, R103, R153, R10 ;  /* 0x000000996767b224 */ /* 0x000fe200078e020a */
[----:B------:R-:W-:Y:S04]  /*4fa0*/  BSSY B1, `(.L_x_198) ;  /* 0x0000006000017945 */ /* 0x000fe80003800000 */
[----:B------:R0:W-:Y:S01]  /*4fb0*/  @!P3 STG.E.U8 desc[UR36][R6.64+0x99], R103 ;  /* 0x000099670600b986 */ /* 0x0001e2000c101124 */
[----:B------:R-:W-:Y:S05]  /*4fc0*/  @P5 BRA `(.L_x_199) ;  /* 0x00000000000c5947 */ /* 0x000fea0003800000 */
[----:B------:R-:W1:Y:S02]  /*4fd0*/  LDG.E.U8 R164, desc[UR36][R2.64+0xa0] ;  /* 0x0000a02402a47981 */ /* 0x000e64000c1e1100 */
[----:B-1----:R-:W-:-:S05]  /*4fe0*/  PRMT R11, R164, 0x8880, RZ ;  /* 0x00008880a40b7816 */ /* 0x002fca00000000ff */
[----:B------:R-:W-:-:S07]  /*4ff0*/  IMAD R10, R11, R152, RZ ;  /* 0x000000980b0a7224 */ /* 0x000fce00078e02ff */
.L_x_199:
[----:B------:R-:W-:Y:S05]  /*5000*/  BSYNC B1 ;  /* 0x0000000000017941 */ /* 0x000fea0003800000 */
.L_x_198:
[----:B-1----:R-:W-:Y:S01]  /*5010*/  @!P5 IMAD R11, R104, R153, R10 ;  /* 0x00000099680bd224 */ /* 0x002fe200078e020a */
[----:B------:R-:W-:Y:S04]  /*5020*/  BSSY B1, `(.L_x_200) ;  /* 0x0000006000017945 */ /* 0x000fe80003800000 */
[----:B------:R1:W-:Y:S01]  /*5030*/  @!P5 STG.E.U8 desc[UR36][R4.64+0xa0], R11 ;  /* 0x0000a00b0400d986 */ /* 0x0003e2000c101124 */
[----:B------:R-:W-:Y:S05]  /*5040*/  @P2 BRA `(.L_x_201) ;  /* 0x00000000000c2947 */ /* 0x000fea0003800000 */
[----:B------:R-:W1:Y:S02]  /*5050*/  LDG.E.U8 R164, desc[UR36][R2.64+0xa1] ;  /* 0x0000a12402a47981 */ /* 0x000e64000c1e1100 */
[----:B-1----:R-:W-:-:S05]  /*5060*/  PRMT R11, R164, 0x8880, RZ ;  /* 0x00008880a40b7816 */ /* 0x002fca00000000ff */
[----:B------:R-:W-:-:S07]  /*5070*/  IMAD R10, R11, R152, RZ ;  /* 0x000000980b0a7224 */ /* 0x000fce00078e02ff */
.L_x_201:
[----:B------:R-:W-:Y:S05]  /*5080*/  BSYNC B1 ;  /* 0x0000000000017941 */ /* 0x000fea0003800000 */
.L_x_200:
        /* <DEDUP_REMOVED lines=11> */
.L_x_203:
[----:B------:R-:W-:Y:S05]  /*5140*/  BSYNC B1 ;  /* 0x0000000000017941 */ /* 0x000fea0003800000 */
.L_x_202:
[----:B-1----:R-:W-:Y:S01]  /*5150*/  @!P4 IMAD R11, R106, R153, R10 ;  /* 0x000000996a0bc224 */ /* 0x002fe200078e020a */
[----:B------:R-:W-:Y:S04]  /*5160*/  BSSY B1, `(.L_x_204) ;  /* 0x0000006000017945 */ /* 0x000fe80003800000 */
[----:B------:R1:W-:Y:S01]  /*5170*/  @!P4 STG.E.U8 desc[UR36][R6.64+0xa0], R11 ;  /* 0x0000a00b0600c986 */ /* 0x0003e2000c101124 */
[----:B------:R-:W-:Y:S05]  /*5180*/  @P3 BRA `(.L_x_205) ;  /* 0x00000000000c3947 */ /* 0x000fea0003800000 */
[----:B------:R-:W1:Y:S02]  /*5190*/  LDG.E.U8 R164, desc[UR36][R8.64+0xa1] ;  /* 0x0000a12408a47981 */ /* 0x000e64000c1e1100 */
[----:B-1----:R-:W-:-:S05]  /*51a0*/  PRMT R11, R164, 0x8880, RZ ;  /* 0x00008880a40b7816 */ /* 0x002fca00000000ff */
[----:B------:R-:W-:-:S07]  /*51b0*/  IMAD R10, R11, R152, RZ ;  /* 0x000000980b0a7224 */ /* 0x000fce00078e02ff */
.L_x_205:
[----:B------:R-:W-:Y:S05]  /*51c0*/  BSYNC B1 ;  /* 0x0000000000017941 */ /* 0x000fea0003800000 */
.L_x_204:
[----:B------:R-:W-:Y:S01]  /*51d0*/  @!P3 IMAD R107, R107, R153, R10 ;  /* 0x000000996b6bb224 */ /* 0x000fe200078e020a */
[----:B------:R-:W-:Y:S04]  /*51e0*/  BSSY B1, `(.L_x_206) ;  /* 0x0000006000017945 */ /* 0x000fe80003800000 */
[----:B------:R0:W-:Y:S01]  /*51f0*/  @!P3 STG.E.U8 desc[UR36][R6.64+0xa1], R107 ;  /* 0x0000a16b0600b986 */ /* 0x0001e2000c101124 */
[----:B------:R-:W-:Y:S05]  /*5200*/  @P5 BRA `(.L_x_207) ;  /* 0x00000000000c5947 */ /* 0x000fea0003800000 */
[----:B------:R-:W1:Y:S02]  /*5210*/  LDG.E.U8 R164, desc[UR36][R2.64+0xa8] ;  /* 0x0000a82402a47981 */ /* 0x000e64000c1e1100 */
[----:B-1----:R-:W-:-:S05]  /*5220*/  PRMT R11, R164, 0x8880, RZ ;  /* 0x00008880a40b7816 */ /* 0x002fca00000000ff */
[----:B------:R-:W-:-:S07]  /*5230*/  IMAD R10, R11, R152, RZ ;  /* 0x000000980b0a7224 */ /* 0x000fce00078e02ff */
.L_x_207:
[----:B------:R-:W-:Y:S05]  /*5240*/  BSYNC B1 ;  /* 0x0000000000017941 */ /* 0x000fea0003800000 */
.L_x_206:
[----:B-1----:R-:W-:Y:S01]  /*5250*/  @!P5 IMAD R11, R108, R153, R10 ;  /* 0x000000996c0bd224 */ /* 0x002fe200078e020a */
[----:B------:R-:W-:Y:S04]  /*5260*/  BSSY B1, `(.L_x_208) ;  /* 0x0000006000017945 */ /* 0x000fe80003800000 */
[----:B------:R1:W-:Y:S01]  /*5270*/  @!P5 STG.E.U8 desc[UR36][R4.64+0xa8], R11 ;  /* 0x0000a80b0400d986 */ /* 0x0003e2000c101124 */
[----:B------:R-:W-:Y:S05]  /*5280*/  @P2 BRA `(.L_x_209) ;  /* 0x00000000000c2947 */ /* 0x000fea0003800000 */
[----:B------:R-:W1:Y:S02]  /*5290*/  LDG.E.U8 R164, desc[UR36][R2.64+0xa9] ;  /* 0x0000a92402a47981 */ /* 0x000e64000c1e1100 */
[----:B-1----:R-:W-:-:S05]  /*52a0*/  PRMT R11, R164, 0x8880, RZ ;  /* 0x00008880a40b7816 */ /* 0x002fca00000000ff */
[----:B------:R-:W-:-:S07]  /*52b0*/  IMAD R10, R11, R152, RZ ;  /* 0x000000980b0a7224 */ /* 0x000fce00078e02ff */
.L_x_209:
[----:B------:R-:W-:Y:S05]  /*52c0*/  BSYNC B1 ;  /* 0x0000000000017941 */ /* 0x000fea0003800000 */
.L_x_208:
        /* <DEDUP_REMOVED lines=11> */
.L_x_211:
[----:B------:R-:W-:Y:S05]  /*5380*/  BSYNC B1 ;  /* 0x0000000000017941 */ /* 0x000fea0003800000 */
.L_x_210:
[----:B-1----:R-:W-:Y:S01]  /*5390*/  @!P4 IMAD R11, R110, R153, R10 ;  /* 0x000000996e0bc224 */ /* 0x002fe200078e020a */
[----:B------:R-:W-:Y:S04]  /*53a0*/  BSSY B1, `(.L_x_212) ;  /* 0x0000006000017945 */ /* 0x000fe80003800000 */
[----:B------:R1:W-:Y:S01]  /*53b0*/  @!P4 STG.E.U8 desc[UR36][R6.64+0xa8], R11 ;  /* 0x0000a80b0600c986 */ /* 0x0003e2000c101124 */
[----:B------:R-:W-:Y:S05]  /*53c0*/  @P3 BRA `(.L_x_213) ;  /* 0x00000000000c3947 */ /* 0x000fea0003800000 */
[----:B------:R-:W1:Y:S02]  /*53d0*/  LDG.E.U8 R164, desc[UR36][R8.64+0xa9] ;  /* 0x0000a92408a47981 */ /* 0x000e64000c1e1100 */
[----:B-1----:R-:W-:-:S05]  /*53e0*/  PRMT R11, R164, 0x8880, RZ ;  /* 0x00008880a40b7816 */ /* 0x002fca00000000ff */
[----:B------:R-:W-:-:S07]  /*53f0*/  IMAD R10, R11, R152, RZ ;  /* 0x000000980b0a7224 */ /* 0x000fce00078e02ff */
.L_x_213:
[----:B------:R-:W-:Y:S05]  /*5400*/  BSYNC B1 ;  /* 0x0000000000017941 */ /* 0x000fea0003800000 */
.L_x_212:
[----:B------:R-:W-:Y:S01]  /*5410*/  @!P3 IMAD R111, R111, R153, R10 ;  /* 0x000000996f6fb224 */ /* 0x000fe200078e020a */
[----:B------:R-:W-:Y:S04]  /*5420*/  BSSY B1, `(.L_x_214) ;  /* 0x0000006000017945 */ /* 0x000fe80003800000 */
[----:B------:R0:W-:Y:S01]  /*5430*/  @!P3 STG.E.U8 desc[UR36][R6.64+0xa9], R111 ;  /* 0x0000a96f0600b986 */ /* 0x0001e2000c101124 */
[----:B------:R-:W-:Y:S05]  /*5440*/  @P5 BRA `(.L_x_215) ;  /* 0x00000000000c5947 */ /* 0x000fea0003800000 */
[----:B------:R-:W1:Y:S02]  /*5450*/  LDG.E.U8 R164, desc[UR36][R2.64+0xb0] ;  /* 0x0000b02402a47981 */ /* 0x000e64000c1e1100 */
[----:B-1----:R-:W-:-:S05]  /*5460*/  PRMT R11, R164, 0x8880, RZ ;  /* 0x00008880a40b7816 */ /* 0x002fca00000000ff */
[----:B------:R-:W-:-:S07]  /*5470*/  IMAD R10, R11, R152, RZ ;  /* 0x000000980b0a7224 */ /* 0x000fce00078e02ff */
.L_x_215:
[----:B------:R-:W-:Y:S05]  /*5480*/  BSYNC B1 ;  /* 0x0000000000017941 */ /* 0x000fea0003800000 */
.L_x_214:
[----:B-1----:R-:W-:Y:S01]  /*5490*/  @!P5 IMAD R11, R112, R153, R10 ;  /* 0x00000099700bd224 */ /* 0x002fe200078e020a */
[----:B------:R-:W-:Y:S04]  /*54a0*/  BSSY B1, `(.L_x_216) ;  /* 0x0000006000017945 */ /* 0x000fe80003800000 */
[----:B------:R1:W-:Y:S01]  /*54b0*/  @!P5 STG.E.U8 desc[UR36][R4.64+0xb0], R11 ;  /* 0x0000b00b0400d986 */ /* 0x0003e2000c101124 */
[----:B------:R-:W-:Y:S05]  /*54c0*/  @P2 BRA `(.L_x_217) ;  /* 0x00000000000c2947 */ /* 0x000fea0003800000 */
[----:B------:R-:W1:Y:S02]  /*54d0*/  LDG.E.U8 R164, desc[UR36][R2.64+0xb1] ;  /* 0x0000b12402a47981 */ /* 0x000e64000c1e1100 */
[----:B-1----:R-:W-:-:S05]  /*54e0*/  PRMT R11, R164, 0x8880, RZ ;  /* 0x00008880a40b7816 */ /* 0x002fca00000000ff */
[----:B------:R-:W-:-:S07]  /*54f0*/  IMAD R10, R11, R152, RZ ;  /* 0x000000980b0a7224 */ /* 0x000fce00078e02ff */
.L_x_217:
[----:B------:R-:W-:Y:S05]  /*5500*/  BSYNC B1 ;  /* 0x0000000000017941 */ /* 0x000fea0003800000 */
.L_x_216:
        /* <DEDUP_REMOVED lines=11> */
.L_x_219:
[----:B------:R-:W-:Y:S05]  /*55c0*/  BSYNC B1 ;  /* 0x0000000000017941 */ /* 0x000fea0003800000 */
.L_x_218:
[----:B-1----:R-:W-:Y:S01]  /*55d0*/  @!P4 IMAD R11, R114, R153, R10 ;  /* 0x00000099720bc224 */ /* 0x002fe200078e020a */
[----:B------:R-:W-:Y:S04]  /*55e0*/  BSSY B1, `(.L_x_220) ;  /* 0x0000006000017945 */ /* 0x000fe80003800000 */
[----:B------:R1:W-:Y:S01]  /*55f0*/  @!P4 STG.E.U8 desc[UR36][R6.64+0xb0], R11 ;  /* 0x0000b00b0600c986 */ /* 0x0003e2000c101124 */
[----:B------:R-:W-:Y:S05]  /*5600*/  @P3 BRA `(.L_x_221) ;  /* 0x00000000000c3947 */ /* 0x000fea0003800000 */
[----:B------:R-:W1:Y:S02]  /*5610*/  LDG.E.U8 R164, desc[UR36][R8.64+0xb1] ;  /* 0x0000b12408a47981 */ /* 0x000e64000c1e1100 */
[----:B-1----:R-:W-:-:S05]  /*5620*/  PRMT R11, R164, 0x8880, RZ ;  /* 0x00008880a40b7816 */ /* 0x002fca00000000ff */
[----:B------:R-:W-:-:S07]  /*5630*/  IMAD R10, R11, R152, RZ ;  /* 0x000000980b0a7224 */ /* 0x000fce00078e02ff */
.L_x_221:
[----:B------:R-:W-:Y:S05]  /*5640*/  BSYNC B1 ;  /* 0x0000000000017941 */ /* 0x000fea0003800000 */
.L_x_220:
[----:B------:R-:W-:Y:S01]  /*5650*/  @!P3 IMAD R115, R115, R153, R10 ;  /* 0x000000997373b224 */ /* 0x000fe200078e020a */
[----:B------:R-:W-:Y:S04]  /*5660*/  BSSY B1, `(.L_x_222) ;  /* 0x0000006000017945 */ /* 0x000fe80003800000 */
[----:B------:R0:W-:Y:S01]  /*5670*/  @!P3 STG.E.U8 desc[UR36][R6.64+0xb1], R115 ;  /* 0x0000b1730600b986 */ /* 0x0001e2000c101124 */
[----:B------:R-:W-:Y:S05]  /*5680*/  @P5 BRA `(.L_x_223) ;  /* 0x00000000000c5947 */ /* 0x000fea0003800000 */
[----:B------:R-:W1:Y:S02]  /*5690*/  LDG.E.U8 R164, desc[UR36][R2.64+0xb8] ;  /* 0x0000b82402a47981 */ /* 0x000e64000c1e1100 */
[----:B-1----:R-:W-:-:S05]  /*56a0*/  PRMT R11, R164, 0x8880, RZ ;  /* 0x00008880a40b7816 */ /* 0x002fca00000000ff */
[----:B------:R-:W-:-:S07]  /*56b0*/  IMAD R10, R11, R152, RZ ;  /* 0x000000980b0a7224 */ /* 0x000fce00078e02ff */
.L_x_223:
[----:B------:R-:W-:Y:S05]  /*56c0*/  BSYNC B1 ;  /* 0x0000000000017941 */ /* 0x000fea0003800000 */
.L_x_222:
[----:B-1----:R-:W-:Y:S01]  /*56d0*/  @!P5 IMAD R11, R116, R153, R10 ;  /* 0x00000099740bd224 */ /* 0x002fe200078e020a */
[----:B------:R-:W-:Y:S04]  /*56e0*/  BSSY B1, `(.L_x_224) ;  /* 0x0000006000017945 */ /* 0x000fe80003800000 */
[----:B------:R1:W-:Y:S01]  /*56f0*/  @!P5 STG.E.U8 desc[UR36][R4.64+0xb8], R11 ;  /* 0x0000b80b0400d986 */ /* 0x0003e2000c101124 */
[----:B------:R-:W-:Y:S05]  /*5700*/  @P2 BRA `(.L_x_225) ;  /* 0x00000000000c2947 */ /* 0x000fea0003800000 */
[----:B------:R-:W1:Y:S02]  /*5710*/  LDG.E.U8 R164, desc[UR36][R2.64+0xb9] ;  /* 0x0000b92402a47981 */ /* 0x000e64000c1e1100 */
[----:B-1----:R-:W-:-:S05]  /*5720*/  PRMT R11, R164, 0x8880, RZ ;  /* 0x00008880a40b7816 */ /* 0x002fca00000000ff */
[----:B------:R-:W-:-:S07]  /*5730*/  IMAD R10, R11, R152, RZ ;  /* 0x000000980b0a7224 */ /* 0x000fce00078e02ff */
.L_x_225:
[----:B------:R-:W-:Y:S05]  /*5740*/  BSYNC B1 ;  /* 0x0000000000017941 */ /* 0x000fea0003800000 */
.L_x_224:
        /* <DEDUP_REMOVED lines=11> */
.L_x_227:
[----:B------:R-:W-:Y:S05]  /*5800*/  BSYNC B1 ;  /* 0x0000000000017941 */ /* 0x000fea0003800000 */
.L_x_226:
[----:B-1----:R-:W-:Y:S01]  /*5810*/  @!P4 IMAD R11, R118, R153, R10 ;  /* 0x00000099760bc224 */ /* 0x002fe200078e020a */
[----:B------:R-:W-:Y:S04]  /*5820*/  BSSY B1, `(.L_x_228) ;  /* 0x0000006000017945 */ /* 0x000fe80003800000 */
[----:B------:R1:W-:Y:S01]  /*5830*/  @!P4 STG.E.U8 desc[UR36][R6.64+0xb8], R11 ;  /* 0x0000b80b0600c986 */ /* 0x0003e2000c101124 */
[----:B------:R-:W-:Y:S05]  /*5840*/  @P3 BRA `(.L_x_229) ;  /* 0x00000000000c3947 */ /* 0x000fea0003800000 */
[----:B------:R-:W1:Y:S02]  /*5850*/  LDG.E.U8 R164, desc[UR36][R8.64+0xb9] ;  /* 0x0000b92408a47981 */ /* 0x000e64000c1e1100 */
[----:B-1----:R-:W-:-:S05]  /*5860*/  PRMT R11, R164, 0x8880, RZ ;  /* 0x00008880a40b7816 */ /* 0x002fca00000000ff */
[----:B------:R-:W-:-:S07]  /*5870*/  IMAD R10, R11, R152, RZ ;  /* 0x000000980b0a7224 */ /* 0x000fce00078e02ff */
.L_x_229:
[----:B------:R-:W-:Y:S05]  /*5880*/  BSYNC B1 ;  /* 0x0000000000017941 */ /* 0x000fea0003800000 */
.L_x_228:
[----:B------:R-:W-:Y:S01]  /*5890*/  @!P3 IMAD R119, R119, R153, R10 ;  /* 0x000000997777b224 */ /* 0x000fe200078e020a */
[----:B------:R-:W-:Y:S04]  /*58a0*/  BSSY B1, `(.L_x_230) ;  /* 0x0000006000017945 */ /* 0x000fe80003800000 */
[----:B------:R0:W-:Y:S01]  /*58b0*/  @!P3 STG.E.U8 desc[UR36][R6.64+0xb9], R119 ;  /* 0x0000b9770600b986 */ /* 0x0001e2000c101124 */
[----:B------:R-:W-:Y:S05]  /*58c0*/  @P5 BRA `(.L_x_231) ;  /* 0x00000000000c5947 */ /* 0x000fea0003800000 */
[----:B------:R-:W1:Y:S02]  /*58d0*/  LDG.E.U8 R164, desc[UR36][R2.64+0xc0] ;  /* 0x0000c02402a47981 */ /* 0x000e64000c1e1100 */
[----:B-1----:R-:W-:-:S05]  /*58e0*/  PRMT R11, R164, 0x8880, RZ ;  /* 0x00008880a40b7816 */ /* 0x002fca00000000ff */
[----:B------:R-:W-:-:S07]  /*58f0*/  IMAD R10, R11, R152, RZ ;  /* 0x000000980b0a7224 */ /* 0x000fce00078e02ff */
.L_x_231:
[----:B------:R-:W-:Y:S05]  /*5900*/  BSYNC B1 ;  /* 0x0000000000017941 */ /* 0x000fea0003800000 */
.L_x_230:
[----:B-1----:R-:W-:Y:S01]  /*5910*/  @!P5 IMAD R11, R120, R153, R10 ;  /* 0x00000099780bd224 */ /* 0x002fe200078e020a */
[----:B------:R-:W-:Y:S04]  /*5920*/  BSSY B1, `(.L_x_232) ;  /* 0x0000006000017945 */ /* 0x000fe80003800000 */
[----:B------:R1:W-:Y:S01]  /*5930*/  @!P5 STG.E.U8 desc[UR36][R4.64+0xc0], R11 ;  /* 0x0000c00b0400d986 */ /* 0x0003e2000c101124 */
[----:B------:R-:W-:Y:S05]  /*5940*/  @P2 BRA `(.L_x_233) ;  /* 0x00000000000c2947 */ /* 0x000fea0003800000 */
[----:B------:R-:W1:Y:S02]  /*5950*/  LDG.E.U8 R164, desc[UR36][R2.64+0xc1] ;  /* 0x0000c12402a47981 */ /* 0x000e64000c1e1100 */
[----:B-1----:R-:W-:-:S05]  /*5960*/  PRMT R11, R164, 0x8880, RZ ;  /* 0x00008880a40b7816 */ /* 0x002fca00000000ff */
[----:B------:R-:W-:-:S07]  /*5970*/  IMAD R10, R11, R152, RZ ;  /* 0x000000980b0a7224 */ /* 0x000fce00078e02ff */
.L_x_233:
[----:B------:R-:W-:Y:S05]  /*5980*/  BSYNC B1 ;  /* 0x0000000000017941 */ /* 0x000fea0003800000 */
.L_x_232:
        /* <DEDUP_REMOVED lines=11> */
.L_x_235:
[----:B------:R-:W-:Y:S05]  /*5a40*/  BSYNC B1 ;  /* 0x0000000000017941 */ /* 0x000fea0003800000 */
.L_x_234:
[----:B-1----:R-:W-:Y:S01]  /*5a50*/  @!P4 IMAD R11, R122, R153, R10 ;  /* 0x000000997a0bc224 */ /* 0x002fe200078e020a */
[----:B------:R-:W-:Y:S04]  /*5a60*/  BSSY B1, `(.L_x_236) ;  /* 0x0000006000017945 */ /* 0x000fe80003800000 */
[----:B------:R1:W-:Y:S01]  /*5a70*/  @!P4 STG.E.U8 desc[UR36][R6.64+0xc0], R11 ;  /* 0x0000c00b0600c986 */ /* 0x0003e2000c101124 */
[----:B------:R-:W-:Y:S05]  /*5a80*/  @P3 BRA `(.L_x_237) ;  /* 0x00000000000c3947 */ /* 0x000fea0003800000 */
[----:B------:R-:W1:Y:S02]  /*5a90*/  LDG.E.U8 R164, desc[UR36][R8.64+0xc1] ;  /* 0x0000c12408a47981 */ /* 0x000e64000c1e1100 */
[----:B-1----:R-:W-:-:S05]  /*5aa0*/  PRMT R11, R164, 0x8880, RZ ;  /* 0x00008880a40b7816 */ /* 0x002fca00000000ff */
[----:B------:R-:W-:-:S07]  /*5ab0*/  IMAD R10, R11, R152, RZ ;  /* 0x000000980b0a7224 */ /* 0x000fce00078e02ff */
.L_x_237:
[----:B------:R-:W-:Y:S05]  /*5ac0*/  BSYNC B1 ;  /* 0x0000000000017941 */ /* 0x000fea0003800000 */
.L_x_236:
[----:B------:R-:W-:Y:S01]  /*5ad0*/  @!P3 IMAD R123, R123, R153, R10 ;  /* 0x000000997b7bb224 */ /* 0x000fe200078e020a */
[----:B------:R-:W-:Y:S04]  /*5ae0*/  BSSY B1, `(.L_x_238) ;  /* 0x0000006000017945 */ /* 0x000fe80003800000 */
[----:B------:R0:W-:Y:S01]  /*5af0*/  @!P3 STG.E.U8 desc[UR36][R6.64+0xc1], R123 ;  /* 0x0000c17b0600b986 */ /* 0x0001e2000c101124 */
[----:B------:R-:W-:Y:S05]  /*5b00*/  @P5 BRA `(.L_x_239) ;  /* 0x00000000000c5947 */ /* 0x000fea0003800000 */
[----:B------:R-:W1:Y:S02]  /*5b10*/  LDG.E.U8 R164, desc[UR36][R2.64+0xc8] ;  /* 0x0000c82402a47981 */ /* 0x000e64000c1e1100 */
[----:B-1----:R-:W-:-:S05]  /*5b20*/  PRMT R11, R164, 0x8880, RZ ;  /* 0x00008880a40b7816 */ /* 0x002fca00000000ff */
[----:B------:R-:W-:-:S07]  /*5b30*/  IMAD R10, R11, R152, RZ ;  /* 0x000000980b0a7224 */ /* 0x000fce00078e02ff */
.L_x_239:
[----:B------:R-:W-:Y:S05]  /*5b40*/  BSYNC B1 ;  /* 0x0000000000017941 */ /* 0x000fea0003800000 */
.L_x_238:
[----:B-1----:R-:W-:Y:S01]  /*5b50*/  @!P5 IMAD R11, R124, R153, R10 ;  /* 0x000000997c0bd224 */ /* 0x002fe200078e020a */
[----:B------:R-:W-:Y:S04]  /*5b60*/  BSSY B1, `(.L_x_240) ;  /* 0x0000006000017945 */ /* 0x000fe80003800000 */
[----:B------:R1:W-:Y:S01]  /*5b70*/  @!P5 STG.E.U8 desc[UR36][R4.64+0xc8], R11 ;  /* 0x0000c80b0400d986 */ /* 0x0003e2000c101124 */
[----:B------:R-:W-:Y:S05]  /*5b80*/  @P2 BRA `(.L_x_241) ;  /* 0x00000000000c2947 */ /* 0x000fea0003800000 */
[----:B------:R-:W1:Y:S02]  /*5b90*/  LDG.E.U8 R164, desc[UR36][R2.64+0xc9] ;  /* 0x0000c92402a47981 */ /* 0x000e64000c1e1100 */
[----:B-1----:R-:W-:-:S05]  /*5ba0*/  PRMT R11, R164, 0x8880, RZ ;  /* 0x00008880a40b7816 */ /* 0x002fca00000000ff */
[----:B------:R-:W-:-:S07]  /*5bb0*/  IMAD R10, R11, R152, RZ ;  /* 0x000000980b0a7224 */ /* 0x000fce00078e02ff */
.L_x_241:
[----:B------:R-:W-:Y:S05]  /*5bc0*/  BSYNC B1 ;  /* 0x0000000000017941 */ /* 0x000fea0003800000 */
.L_x_240:
        /* <DEDUP_REMOVED lines=11> */
.L_x_243:
[----:B------:R-:W-:Y:S05]  /*5c80*/  BSYNC B1 ;  /* 0x0000000000017941 */ /* 0x000fea0003800000 */
.L_x_242:
[----:B-1----:R-:W-:Y:S01]  /*5c90*/  @!P4 IMAD R11, R126, R153, R10 ;  /* 0x000000997e0bc224 */ /* 0x002fe200078e020a */
[----:B------:R-:W-:Y:S04]  /*5ca0*/  BSSY B1, `(.L_x_244) ;  /* 0x0000006000017945 */ /* 0x000fe80003800000 */
[----:B------:R1:W-:Y:S01]  /*5cb0*/  @!P4 STG.E.U8 desc[UR36][R6.64+0xc8], R11 ;  /* 0x0000c80b0600c986 */ /* 0x0003e2000c101124 */
[----:B------:R-:W-:Y:S05]  /*5cc0*/  @P3 BRA `(.L_x_245) ;  /* 0x00000000000c3947 */ /* 0x000fea0003800000 */
[----:B------:R-:W1:Y:S02]  /*5cd0*/  LDG.E.U8 R164, desc[UR36][R8.64+0xc9] ;  /* 0x0000c92408a47981 */ /* 0x000e64000c1e1100 */
[----:B-1----:R-:W-:-:S05]  /*5ce0*/  PRMT R11, R164, 0x8880, RZ ;  /* 0x00008880a40b7816 */ /* 0x002fca00000000ff */
[----:B------:R-:W-:-:S07]  /*5cf0*/  IMAD R10, R11, R152, RZ ;  /* 0x000000980b0a7224 */ /* 0x000fce00078e02ff */
.L_x_245:
[----:B------:R-:W-:Y:S05]  /*5d00*/  BSYNC B1 ;  /* 0x0000000000017941 */ /* 0x000fea0003800000 */
.L_x_244:
[----:B------:R-:W-:Y:S01]  /*5d10*/  @!P3 IMAD R127, R127, R153, R10 ;  /* 0x000000997f7fb224 */ /* 0x000fe200078e020a */
[----:B------:R-:W-:Y:S04]  /*5d20*/  BSSY B1, `(.L_x_246) ;  /* 0x0000006000017945 */ /* 0x000fe80003800000 */
[----:B------:R0:W-:Y:S01]  /*5d30*/  @!P3 STG.E.U8 desc[UR36][R6.64+0xc9], R127 ;  /* 0x0000c97f0600b986 */ /* 0x0001e2000c101124 */
[----:B------:R-:W-:Y:S05]  /*5d40*/  @P5 BRA `(.L_x_247) ;  /* 0x00000000000c5947 */ /* 0x000fea0003800000 */
[----:B------:R-:W1:Y:S02]  /*5d50*/  LDG.E.U8 R164, desc[UR36][R2.64+0xd0] ;  /* 0x0000d02402a47981 */ /* 0x000e64000c1e1100 */
[----:B-1----:R-:W-:-:S05]  /*5d60*/  PRMT R11, R164, 0x8880, RZ ;  /* 0x00008880a40b7816 */ /* 0x002fca00000000ff */
[----:B------:R-:W-:-:S07]  /*5d70*/  IMAD R10, R11, R152, RZ ;  /* 0x000000980b0a7224 */ /* 0x000fce00078e02ff */
.L_x_247:
[----:B------:R-:W-:Y:S05]  /*5d80*/  BSYNC B1 ;  /* 0x0000000000017941 */ /* 0x000fea0003800000 */
.L_x_246:
[----:B-1----:R-:W-:Y:S01]  /*5d90*/  @!P5 IMAD R11, R128, R153, R10 ;  /* 0x00000099800bd224 */ /* 0x002fe200078e020a */
[----:B------:R-:W-:Y:S04]  /*5da0*/  BSSY B1, `(.L_x_248) ;  /* 0x0000006000017945 */ /* 0x000fe80003800000 */
[----:B------:R1:W-:Y:S01]  /*5db0*/  @!P5 STG.E.U8 desc[UR36][R4.64+0xd0], R11 ;  /* 0x0000d00b0400d986 */ /* 0x0003e2000c101124 */
[----:B------:R-:W-:Y:S05]  /*5dc0*/  @P2 BRA `(.L_x_249) ;  /* 0x00000000000c2947 */ /* 0x000fea0003800000 */
[----:B------:R-:W1:Y:S02]  /*5dd0*/  LDG.E.U8 R164, desc[UR36][R2.64+0xd1] ;  /* 0x0000d12402a47981 */ /* 0x000e64000c1e1100 */
[----:B-1----:R-:W-:-:S05]  /*5de0*/  PRMT R11, R164, 0x8880, RZ ;  /* 0x00008880a40b7816 */ /* 0x002fca00000000ff */
[----:B------:R-:W-:-:S07]  /*5df0*/  IMAD R10, R11, R152, RZ ;  /* 0x000000980b0a7224 */ /* 0x000fce00078e02ff */
.L_x_249:
[----:B------:R-:W-:Y:S05]  /*5e00*/  BSYNC B1 ;  /* 0x0000000000017941 */ /* 0x000fea0003800000 */
.L_x_248:
        /* <DEDUP_REMOVED lines=11> */
.L_x_251:
[----:B------:R-:W-:Y:S05]  /*5ec0*/  BSYNC B1 ;  /* 0x0000000000017941 */ /* 0x000fea0003800000 */
.L_x_250:
[----:B-1----:R-:W-:Y:S01]  /*5ed0*/  @!P4 IMAD R11, R130, R153, R10 ;  /* 0x00000099820bc224 */ /* 0x002fe200078e020a */
[----:B------:R-:W-:Y:S04]  /*5ee0*/  BSSY B1, `(.L_x_252) ;  /* 0x0000006000017945 */ /* 0x000fe80003800000 */
[----:B------:R1:W-:Y:S01]  /*5ef0*/  @!P4 STG.E.U8 desc[UR36][R6.64+0xd0], R11 ;  /* 0x0000d00b0600c986 */ /* 0x0003e2000c101124 */
[----:B------:R-:W-:Y:S05]  /*5f00*/  @P3 BRA `(.L_x_253) ;  /* 0x00000000000c3947 */ /* 0x000fea0003800000 */
[----:B------:R-:W1:Y:S02]  /*5f10*/  LDG.E.U8 R164, desc[UR36][R8.64+0xd1] ;  /* 0x0000d12408a47981 */ /* 0x000e64000c1e1100 */
[----:B-1----:R-:W-:-:S05]  /*5f20*/  PRMT R11, R164, 0x8880, RZ ;  /* 0x00008880a40b7816 */ /* 0x002fca00000000ff */
[----:B------:R-:W-:-:S07]  /*5f30*/  IMAD R10, R11, R152, RZ ;  /* 0x000000980b0a7224 */ /* 0x000fce00078e02ff */
.L_x_253:
[----:B------:R-:W-:Y:S05]  /*5f40*/  BSYNC B1 ;  /* 0x0000000000017941 */ /* 0x000fea0003800000 */
.L_x_252:
[----:B------:R-:W-:Y:S01]  /*5f50*/  @!P3 IMAD R131, R131, R153, R10 ;  /* 0x000000998383b224 */ /* 0x000fe200078e020a */
[----:B------:R-:W-:Y:S04]  /*5f60*/  BSSY B1, `(.L_x_254) ;  /* 0x0000006000017945 */ /* 0x000fe80003800000 */
[----:B------:R0:W-:Y:S01]  /*5f70*/  @!P3 STG.E.U8 desc[UR36][R6.64+0xd1], R131 ;  /* 0x0000d1830600b986 */ /* 0x0001e2000c101124 */
[----:B------:R-:W-:Y:S05]  /*5f80*/  @P5 BRA `(.L_x_255) ;  /* 0x00000000000c5947 */ /* 0x000fea0003800000 */
[----:B------:R-:W1:Y:S02]  /*5f90*/  LDG.E.U8 R164, desc[UR36][R2.64+0xd8] ;  /* 0x0000d82402a47981 */ /* 0x000e64000c1e1100 */
[----:B-1----:R-:W-:-:S05]  /*5fa0*/  PRMT R11, R164, 0x8880, RZ ;  /* 0x00008880a40b7816 */ /* 0x002fca00000000ff */
[----:B------:R-:W-:-:S07]  /*5fb0*/  IMAD R10, R11, R152, RZ ;  /* 0x000000980b0a7224 */ /* 0x000fce00078e02ff */
.L_x_255:
[----:B------:R-:W-:Y:S05]  /*5fc0*/  BSYNC B1 ;  /* 0x0000000000017941 */ /* 0x000fea0003800000 */
.L_x_254:
[----:B-1----:R-:W-:Y:S01]  /*5fd0*/  @!P5 IMAD R11, R132, R153, R10 ;  /* 0x00000099840bd224 */ /* 0x002fe200078e020a */
[----:B------:R-:W-:Y:S04]  /*5fe0*/  BSSY B1, `(.L_x_256) ;  /* 0x0000006000017945 */ /* 0x000fe80003800000 */
[----:B------:R1:W-:Y:S01]  /*5ff0*/  @!P5 STG.E.U8 desc[UR36][R4.64+0xd8], R11 ;  /* 0x0000d80b0400d986 */ /* 0x0003e2000c101124 */
[----:B------:R-:W-:Y:S05]  /*6000*/  @P2 BRA `(.L_x_257) ;  /* 0x00000000000c2947 */ /* 0x000fea0003800000 */
[----:B------:R-:W1:Y:S02]  /*6010*/  LDG.E.U8 R164, desc[UR36][R2.64+0xd9] ;  /* 0x0000d92402a47981 */ /* 0x000e64000c1e1100 */
[----:B-1----:R-:W-:-:S05]  /*6020*/  PRMT R11, R164, 0x8880, RZ ;  /* 0x00008880a40b7816 */ /* 0x002fca00000000ff */
[----:B------:R-:W-:-:S07]  /*6030*/  IMAD R10, R11, R152, RZ ;  /* 0x000000980b0a7224 */ /* 0x000fce00078e02ff */
.L_x_257:
[----:B------:R-:W-:Y:S05]  /*6040*/  BSYNC B1 ;  /* 0x0000000000017941 */ /* 0x000fea0003800000 */
.L_x_256:
        /* <DEDUP_REMOVED lines=11> */
.L_x_259:
[----:B------:R-:W-:Y:S05]  /*6100*/  BSYNC B1 ;  /* 0x0000000000017941 */ /* 0x000fea0003800000 */
.L_x_258:
[----:B-1----:R-:W-:Y:S01]  /*6110*/  @!P4 IMAD R11, R134, R153, R10 ;  /* 0x00000099860bc224 */ /* 0x002fe200078e020a */
[----:B------:R-:W-:Y:S04]  /*6120*/  BSSY B1, `(.L_x_260) ;  /* 0x0000006000017945 */ /* 0x000fe80003800000 */
[----:B------:R1:W-:Y:S01]  /*6130*/  @!P4 STG.E.U8 desc[UR36][R6.64+0xd8], R11 ;  /* 0x0000d80b0600c986 */ /* 0x0003e2000c101124 */
[----:B------:R-:W-:Y:S05]  /*6140*/  @P3 BRA `(.L_x_261) ;  /* 0x00000000000c3947 */ /* 0x000fea0003800000 */
[----:B------:R-:W1:Y:S02]  /*6150*/  LDG.E.U8 R164, desc[UR36][R8.64+0xd9] ;  /* 0x0000d92408a47981 */ /* 0x000e64000c1e1100 */
[----:B-1----:R-:W-:-:S05]  /*6160*/  PRMT R11, R164, 0x8880, RZ ;  /* 0x00008880a40b7816 */ /* 0x002fca00000000ff */
[----:B------:R-:W-:-:S07]  /*6170*/  IMAD R10, R11, R152, RZ ;  /* 0x000000980b0a7224 */ /* 0x000fce00078e02ff */
.L_x_261:
[----:B------:R-:W-:Y:S05]  /*6180*/  BSYNC B1 ;  /* 0x0000000000017941 */ /* 0x000fea0003800000 */
.L_x_260:
[----:B------:R-:W-:Y:S01]  /*6190*/  @!P3 IMAD R135, R135, R153, R10 ;  /* 0x000000998787b224 */ /* 0x000fe200078e020a */
[----:B------:R-:W-:Y:S04]  /*61a0*/  BSSY B1, `(.L_x_262) ;  /* 0x0000006000017945 */ /* 0x000fe80003800000 */
[----:B------:R0:W-:Y:S01]  /*61b0*/  @!P3 STG.E.U8 desc[UR36][R6.64+0xd9], R135 ;  /* 0x0000d9870600b986 */ /* 0x0001e2000c101124 */
[----:B------:R-:W-:Y:S05]  /*61c0*/  @P5 BRA `(.L_x_263) ;  /* 0x00000000000c5947 */ /* 0x000fea0003800000 */
[----:B------:R-:W1:Y:S02]  /*61d0*/  LDG.E.U8 R164, desc[UR36][R2.64+0xe0] ;  /* 0x0000e02402a47981 */ /* 0x000e64000c1e1100 */
[----:B-1----:R-:W-:-:S05]  /*61e0*/  PRMT R11, R164, 0x8880, RZ ;  /* 0x00008880a40b7816 */ /* 0x002fca00000000ff */
[----:B------:R-:W-:-:S07]  /*61f0*/  IMAD R10, R11, R152, RZ ;  /* 0x000000980b0a7224 */ /* 0x000fce00078e02ff */
.L_x_263:
[----:B------:R-:W-:Y:S05]  /*6200*/  BSYNC B1 ;  /* 0x0000000000017941 */ /* 0x000fea0003800000 */
.L_x_262:
[----:B-1----:R-:W-:Y:S01]  /*6210*/  @!P5 IMAD R11, R136, R153, R10 ;  /* 0x00000099880bd224 */ /* 0x002fe200078e020a */
[----:B------:R-:W-:Y:S04]  /*6220*/  BSSY B1, `(.L_x_264) ;  /* 0x0000006000017945 */ /* 0x000fe80003800000 */
[----:B------:R1:W-:Y:S01]  /*6230*/  @!P5 STG.E.U8 desc[UR36][R4.64+0xe0], R11 ;  /* 0x0000e00b0400d986 */ /* 0x0003e2000c101124 */
[----:B------:R-:W-:Y:S05]  /*6240*/  @P2 BRA `(.L_x_265) ;  /* 0x00000000000c2947 */ /* 0x000fea0003800000 */
[----:B------:R-:W1:Y:S02]  /*6250*/  LDG.E.U8 R164, desc[UR36][R2.64+0xe1] ;  /* 0x0000e12402a47981 */ /* 0x000e64000c1e1100 */
[----:B-1----:R-:W-:-:S05]  /*6260*/  PRMT R11, R164, 0x8880, RZ ;  /* 0x00008880a40b7816 */ /* 0x002fca00000000ff */
[----:B------:R-:W-:-:S07]  /*6270*/  IMAD R10, R11, R152, RZ ;  /* 0x000000980b0a7224 */ /* 0x000fce00078e02ff */
.L_x_265:
[----:B------:R-:W-:Y:S05]  /*6280*/  BSYNC B1 ;  /* 0x0000000000017941 */ /* 0x000fea0003800000 */
.L_x_264:
        /* <DEDUP_REMOVED lines=11> */
.L_x_267:
[----:B------:R-:W-:Y:S05]  /*6340*/  BSYNC B1 ;  /* 0x0000000000017941 */ /* 0x000fea0003800000 */
.L_x_266:
[----:B-1----:R-:W-:Y:S01]  /*6350*/  @!P4 IMAD R11, R138, R153, R10 ;  /* 0x000000998a0bc224 */ /* 0x002fe200078e020a */
[----:B------:R-:W-:Y:S04]  /*6360*/  BSSY B1, `(.L_x_268) ;  /* 0x0000006000017945 */ /* 0x000fe80003800000 */
[----:B------:R1:W-:Y:S01]  /*6370*/  @!P4 STG.E.U8 desc[UR36][R6.64+0xe0], R11 ;  /* 0x0000e00b0600c986 */ /* 0x0003e2000c101124 */
[----:B------:R-:W-:Y:S05]  /*6380*/  @P3 BRA `(.L_x_269) ;  /* 0x00000000000c3947 */ /* 0x000fea0003800000 */
[----:B------:R-:W1:Y:S02]  /*6390*/  LDG.E.U8 R164, desc[UR36][R8.64+0xe1] ;  /* 0x0000e12408a47981 */ /* 0x000e64000c1e1100 */
[----:B-1----:R-:W-:-:S05]  /*63a0*/  PRMT R11, R164, 0x8880, RZ ;  /* 0x00008880a40b7816 */ /* 0x002fca00000000ff */
[----:B------:R-:W-:-:S07]  /*63b0*/  IMAD R10, R11, R152, RZ ;  /* 0x000000980b0a7224 */ /* 0x000fce00078e02ff */
.L_x_269:
[----:B------:R-:W-:Y:S05]  /*63c0*/  BSYNC B1 ;  /* 0x0000000000017941 */ /* 0x000fea0003800000 */
.L_x_268:
[----:B------:R-:W-:Y:S01]  /*63d0*/  @!P3 IMAD R139, R139, R153, R10 ;  /* 0x000000998b8bb224 */ /* 0x000fe200078e020a */
[----:B------:R-:W-:Y:S04]  /*63e0*/  BSSY B1, `(.L_x_270) ;  /* 0x0000006000017945 */ /* 0x000fe80003800000 */
[----:B------:R0:W-:Y:S01]  /*63f0*/  @!P3 STG.E.U8 desc[UR36][R6.64+0xe1], R139 ;  /* 0x0000e18b0600b986 */ /* 0x0001e2000c101124 */
[----:B------:R-:W-:Y:S05]  /*6400*/  @P5 BRA `(.L_x_271) ;  /* 0x00000000000c5947 */ /* 0x000fea0003800000 */
[----:B------:R-:W1:Y:S02]  /*6410*/  LDG.E.U8 R164, desc[UR36][R2.64+0xe8] ;  /* 0x0000e82402a47981 */ /* 0x000e64000c1e1100 */
[----:B-1----:R-:W-:-:S05]  /*6420*/  PRMT R11, R164, 0x8880, RZ ;  /* 0x00008880a40b7816 */ /* 0x002fca00000000ff */
[----:B------:R-:W-:-:S07]  /*6430*/  IMAD R10, R11, R152, RZ ;  /* 0x000000980b0a7224 */ /* 0x000fce00078e02ff */
.L_x_271:
[----:B------:R-:W-:Y:S05]  /*6440*/  BSYNC B1 ;  /* 0x0000000000017941 */ /* 0x000fea0003800000 */
.L_x_270:
[----:B-1----:R-:W-:Y:S01]  /*6450*/  @!P5 IMAD R11, R140, R153, R10 ;  /* 0x000000998c0bd224 */ /* 0x002fe200078e020a */
[----:B------:R-:W-:Y:S04]  /*6460*/  BSSY B1, `(.L_x_272) ;  /* 0x0000006000017945 */ /* 0x000fe80003800000 */
[----:B------:R1:W-:Y:S01]  /*6470*/  @!P5 STG.E.U8 desc[UR36][R4.64+0xe8], R11 ;  /* 0x0000e80b0400d986 */ /* 0x0003e2000c101124 */
[----:B------:R-:W-:Y:S05]  /*6480*/  @P2 BRA `(.L_x_273) ;  /* 0x00000000000c2947 */ /* 0x000fea0003800000 */
[----:B------:R-:W1:Y:S02]  /*6490*/  LDG.E.U8 R164, desc[UR36][R2.64+0xe9] ;  /* 0x0000e92402a47981 */ /* 0x000e64000c1e1100 */
[----:B-1----:R-:W-:-:S05]  /*64a0*/  PRMT R11, R164, 0x8880, RZ ;  /* 0x00008880a40b7816 */ /* 0x002fca00000000ff */
[----:B------:R-:W-:-:S07]  /*64b0*/  IMAD R10, R11, R152, RZ ;  /* 0x000000980b0a7224 */ /* 0x000fce00078e02ff */
.L_x_273:
[----:B------:R-:W-:Y:S05]  /*64c0*/  BSYNC B1 ;  /* 0x0000000000017941 */ /* 0x000fea0003800000 */
.L_x_272:
        /* <DEDUP_REMOVED lines=11> */
.L_x_275:
[----:B------:R-:W-:Y:S05]  /*6580*/  BSYNC B1 ;  /* 0x0000000000017941 */ /* 0x000fea0003800000 */
.L_x_274:
[----:B-1----:R-:W-:Y:S01]  /*6590*/  @!P4 IMAD R11, R142, R153, R10 ;  /* 0x000000998e0bc224 */ /* 0x002fe200078e020a */
[----:B------:R-:W-:Y:S04]  /*65a0*/  BSSY B1, `(.L_x_276) ;  /* 0x0000006000017945 */ /* 0x000fe80003800000 */
[----:B------:R1:W-:Y:S01]  /*65b0*/  @!P4 STG.E.U8 desc[UR36][R6.64+0xe8], R11 ;  /* 0x0000e80b0600c986 */ /* 0x0003e2000c101124 */
[----:B------:R-:W-:Y:S05]  /*65c0*/  @P3 BRA `(.L_x_277) ;  /* 0x00000000000c3947 */ /* 0x000fea0003800000 */
[----:B------:R-:W1:Y:S02]  /*65d0*/  LDG.E.U8 R164, desc[UR36][R8.64+0xe9] ;  /* 0x0000e92408a47981 */ /* 0x000e64000c1e1100 */
[----:B-1----:R-:W-:-:S05]  /*65e0*/  PRMT R11, R164, 0x8880, RZ ;  /* 0x00008880a40b7816 */ /* 0x002fca00000000ff */
[----:B------:R-:W-:-:S07]  /*65f0*/  IMAD R10, R11, R152, RZ ;  /* 0x000000980b0a7224 */ /* 0x000fce00078e02ff */
.L_x_277:
[----:B------:R-:W-:Y:S05]  /*6600*/  BSYNC B1 ;  /* 0x0000000000017941 */ /* 0x000fea0003800000 */
.L_x_276:
[----:B------:R-:W-:Y:S01]  /*6610*/  @!P3 IMAD R143, R143, R153, R10 ;  /* 0x000000998f8fb224 */ /* 0x000fe200078e020a */
[----:B------:R-:W-:Y:S04]  /*6620*/  BSSY B1, `(.L_x_278) ;  /* 0x0000006000017945 */ /* 0x000fe80003800000 */
[----:B------:R0:W-:Y:S01]  /*6630*/  @!P3 STG.E.U8 desc[UR36][R6.64+0xe9], R143 ;  /* 0x0000e98f0600b986 */ /* 0x0001e2000c101124 */
[----:B------:R-:W-:Y:S05]  /*6640*/  @P5 BRA `(.L_x_279) ;  /* 0x00000000000c5947 */ /* 0x000fea0003800000 */
[----:B------:R-:W1:Y:S02]  /*6650*/  LDG.E.U8 R164, desc[UR36][R2.64+0xf0] ;  /* 0x0000f02402a47981 */ /* 0x000e64000c1e1100 */
[----:B-1----:R-:W-:-:S05]  /*6660*/  PRMT R11, R164, 0x8880, RZ ;  /* 0x00008880a40b7816 */ /* 0x002fca00000000ff */
[----:B------:R-:W-:-:S07]  /*6670*/  IMAD R10, R11, R152, RZ ;  /* 0x000000980b0a7224 */ /* 0x000fce00078e02ff */
.L_x_279:
[----:B------:R-:W-:Y:S05]  /*6680*/  BSYNC B1 ;  /* 0x0000000000017941 */ /* 0x000fea0003800000 */
.L_x_278:
[----:B-1----:R-:W-:Y:S01]  /*6690*/  @!P5 IMAD R11, R144, R153, R10 ;  /* 0x00000099900bd224 */ /* 0x002fe200078e020a */
[----:B------:R-:W-:Y:S04]  /*66a0*/  BSSY B1, `(.L_x_280) ;  /* 0x0000006000017945 */ /* 0x000fe80003800000 */
[----:B------:R1:W-:Y:S01]  /*66b0*/  @!P5 STG.E.U8 desc[UR36][R4.64+0xf0], R11 ;  /* 0x0000f00b0400d986 */ /* 0x0003e2000c101124 */
[----:B------:R-:W-:Y:S05]  /*66c0*/  @P2 BRA `(.L_x_281) ;  /* 0x00000000000c2947 */ /* 0x000fea0003800000 */
[----:B------:R-:W1:Y:S02]  /*66d0*/  LDG.E.U8 R164, desc[UR36][R2.64+0xf1] ;  /* 0x0000f12402a47981 */ /* 0x000e64000c1e1100 */
[----:B-1----:R-:W-:-:S05]  /*66e0*/  PRMT R11, R164, 0x8880, RZ ;  /* 0x00008880a40b7816 */ /* 0x002fca00000000ff */
[----:B------:R-:W-:-:S07]  /*66f0*/  IMAD R10, R11, R152, RZ ;  /* 0x000000980b0a7224 */ /* 0x000fce00078e02ff */
.L_x_281:
[----:B------:R-:W-:Y:S05]  /*6700*/  BSYNC B1 ;  /* 0x0000000000017941 */ /* 0x000fea0003800000 */
.L_x_280:
[C---:B------:R-:W-:Y:S01]  /*6710*/  ISETP.LT.OR P4, PT, R0.reuse, 0xf1, !P0 ;  /* 0x000000f10000780c */ /* 0x040fe20004781670 */
[----:B------:R-:W-:Y:S01]  /*6720*/  @!P2 IMAD R145, R145, R153, R10 ;  /* 0x000000999191a224 */ /* 0x000fe200078e020a */
[----:B------:R-:W-:Y:S01]  /*6730*/  BSSY B1, `(.L_x_282) ;  /* 0x000000a000017945 */ /* 0x000fe20003800000 */
[C---:B------:R-:W-:Y:S02]  /*6740*/  ISETP.LT.OR P3, PT, R0.reuse, 0xf2, !P0 ;  /* 0x000000f20000780c */ /* 0x040fe40004761670 */
        /* <DEDUP_REMOVED lines=8> */
.L_x_283:
[----:B------:R-:W-:Y:S05]  /*67d0*/  BSYNC B1 ;  /* 0x0000000000017941 */ /* 0x000fea0003800000 */
.L_x_282:
[----:B-1----:R-:W-:Y:S01]  /*67e0*/  @!P4 IMAD R11, R146, R153, R10 ;  /* 0x00000099920bc224 */ /* 0x002fe200078e020a */
[----:B------:R-:W-:Y:S04]  /*67f0*/  BSSY B1, `(.L_x_284) ;  /* 0x0000006000017945 */ /* 0x000fe80003800000 */
[----:B------:R1:W-:Y:S01]  /*6800*/  @!P4 STG.E.U8 desc[UR36][R6.64+0xf0], R11 ;  /* 0x0000f00b0600c986 */ /* 0x0003e2000c101124 */
[----:B------:R-:W-:Y:S05]  /*6810*/  @P3 BRA `(.L_x_285) ;  /* 0x00000000000c3947 */ /* 0x000fea0003800000 */
[----:B------:R-:W1:Y:S02]  /*6820*/  LDG.E.U8 R164, desc[UR36][R8.64+0xf1] ;  /* 0x0000f12408a47981 */ /* 0x000e64000c1e1100 */
[----:B-1----:R-:W-:-:S05]  /*6830*/  PRMT R11, R164, 0x8880, RZ ;  /* 0x00008880a40b7816 */ /* 0x002fca00000000ff */
[----:B------:R-:W-:-:S07]  /*6840*/  IMAD R10, R11, R152, RZ ;  /* 0x000000980b0a7224 */ /* 0x000fce00078e02ff */
.L_x_285:
[----:B------:R-:W-:Y:S05]  /*6850*/  BSYNC B1 ;  /* 0x0000000000017941 */ /* 0x000fea0003800000 */
.L_x_284:
[----:B------:R-:W-:Y:S01]  /*6860*/  @!P3 IMAD R147, R147, R153, R10 ;  /* 0x000000999393b224 */ /* 0x000fe200078e020a */
[----:B------:R-:W-:Y:S04]  /*6870*/  BSSY B1, `(.L_x_286) ;  /* 0x0000006000017945 */ /* 0x000fe80003800000 */
[----:B------:R0:W-:Y:S01]  /*6880*/  @!P3 STG.E.U8 desc[UR36][R6.64+0xf1], R147 ;  /* 0x0000f1930600b986 */ /* 0x0001e2000c101124 */
[----:B------:R-:W-:Y:S05]  /*6890*/  @P2 BRA `(.L_x_287) ;  /* 0x00000000000c2947 */ /* 0x000fea0003800000 */
[----:B------:R-:W1:Y:S02]  /*68a0*/  LDG.E.U8 R164, desc[UR36][R2.64+0xf8] ;  /* 0x0000f82402a47981 */ /* 0x000e64000c1e1100 */
[----:B-1----:R-:W-:-:S05]  /*68b0*/  PRMT R11, R164, 0x8880, RZ ;  /* 0x00008880a40b7816 */ /* 0x002fca00000000ff */
[----:B------:R-:W-:-:S07]  /*68c0*/  IMAD R10, R11, R152, RZ ;  /* 0x000000980b0a7224 */ /* 0x000fce00078e02ff */
.L_x_287:
[----:B------:R-:W-:Y:S05]  /*68d0*/  BSYNC B1 ;  /* 0x0000000000017941 */ /* 0x000fea0003800000 */
.L_x_286:
[----:B-1----:R-:W-:Y:S01]  /*68e0*/  @!P2 IMAD R11, R148, R153, R10 ;  /* 0x00000099940ba224 */ /* 0x002fe200078e020a */
[----:B------:R-:W-:Y:S04]  /*68f0*/  BSSY B1, `(.L_x_288) ;  /* 0x0000006000017945 */ /* 0x000fe80003800000 */
[----:B------:R1:W-:Y:S01]  /*6900*/  @!P2 STG.E.U8 desc[UR36][R4.64+0xf8], R11 ;  /* 0x0000f80b0400a986 */ /* 0x0003e2000c101124 */
[----:B------:R-:W-:Y:S05]  /*6910*/  @P1 BRA `(.L_x_289) ;  /* 0x00000000000c1947 */ /* 0x000fea0003800000 */
[----:B------:R-:W1:Y:S02]  /*6920*/  LDG.E.U8 R164, desc[UR36][R2.64+0xf9] ;  /* 0x0000f92402a47981 */ /* 0x000e64000c1e1100 */
[----:B-1----:R-:W-:-:S05]  /*6930*/  PRMT R11, R164, 0x8880, RZ ;  /* 0x00008880a40b7816 */ /* 0x002fca00000000ff */
[----:B------:R-:W-:-:S07]  /*6940*/  IMAD R10, R11, R152, RZ ;  /* 0x000000980b0a7224 */ /* 0x000fce00078e02ff */
.L_x_289:
[----:B------:R-:W-:Y:S05]  /*6950*/  BSYNC B1 ;  /* 0x0000000000017941 */ /* 0x000fea0003800000 */
.L_x_288:
[----:B------:R-:W-:Y:S01]  /*6960*/  @!P1 IMAD R149, R149, R153, R10 ;  /* 0x0000009995959224 */ /* 0x000fe200078e020a */
[----:B------:R-:W-:Y:S04]  /*6970*/  BSSY B1, `(.L_x_290) ;  /* 0x0000006000017945 */ /* 0x000fe80003800000 */
[----:B------:R0:W-:Y:S01]  /*6980*/  @!P1 STG.E.U8 desc[UR36][R4.64+0xf9], R149 ;  /* 0x0000f99504009986 */ /* 0x0001e2000c101124 */
[----:B------:R-:W-:Y:S05]  /*6990*/  @P5 BRA `(.L_x_291) ;  /* 0x00000000000c5947 */ /* 0x000fea0003800000 */
[----:B------:R-:W0:Y:S02]  /*69a0*/  LDG.E.U8 R164, desc[UR36][R8.64+0xf8] ;  /* 0x0000f82408a47981 */ /* 0x000e24000c1e1100 */
[----:B0-----:R-:W-:-:S05]  /*69b0*/  PRMT R3, R164, 0x8880, RZ ;  /* 0x00008880a4037816 */ /* 0x001fca00000000ff */
[----:B------:R-:W-:-:S07]  /*69c0*/  IMAD R10, R3, R152, RZ ;  /* 0x00000098030a7224 */ /* 0x000fce00078e02ff */
.L_x_291:
[----:B------:R-:W-:Y:S05]  /*69d0*/  BSYNC B1 ;  /* 0x0000000000017941 */ /* 0x000fea0003800000 */
.L_x_290:
[----:B0-----:R-:W-:Y:S01]  /*69e0*/  @!P5 IMAD R3, R150, R153, R10 ;  /* 0x000000999603d224 */ /* 0x001fe200078e020a */
[----:B------:R-:W-:Y:S01]  /*69f0*/  ISETP.LT.OR P0, PT, R0, 0xfa, !P0 ;  /* 0x000000fa0000780c */ /* 0x000fe20004701670 */
[----:B------:R-:W-:Y:S03]  /*6a00*/  BSSY B1, `(.L_x_292) ;  /* 0x0000006000017945 */ /* 0x000fe60003800000 */
[----:B------:R0:W-:Y:S09]  /*6a10*/  @!P5 STG.E.U8 desc[UR36][R6.64+0xf8], R3 ;  /* 0x0000f8030600d986 */ /* 0x0001f2000c101124 */
[----:B------:R-:W-:Y:S05]  /*6a20*/  @P0 BRA `(.L_x_293) ;  /* 0x00000000000c0947 */ /* 0x000fea0003800000 */
[----:B------:R-:W0:Y:S02]  /*6a30*/  LDG.E.U8 R164, desc[UR36][R8.64+0xf9] ;  /* 0x0000f92408a47981 */ /* 0x000e24000c1e1100 */
[----:B0-----:R-:W-:-:S05]  /*6a40*/  PRMT R3, R164, 0x8880, RZ ;  /* 0x00008880a4037816 */ /* 0x001fca00000000ff */
[----:B------:R-:W-:-:S07]  /*6a50*/  IMAD R10, R3, R152, RZ ;  /* 0x00000098030a7224 */ /* 0x000fce00078e02ff */
.L_x_293:
[----:B------:R-:W-:Y:S05]  /*6a60*/  BSYNC B1 ;  /* 0x0000000000017941 */ /* 0x000fea0003800000 */
.L_x_292:
[----:B------:R-:W-:Y:S01]  /*6a70*/  IMAD R151, R151, R153, R10 ;  /* 0x0000009997977224 */ /* 0x000fe200078e020a */
[----:B------:R-:W-:Y:S06]  /*6a80*/  @P0 BRA `(.L_x_294) ;  /* 0x0000001800100947 */ /* 0x000fec0003800000 */
[----:B------:R0:W-:Y:S01]  /*6a90*/  STG.E.U8 desc[UR36][R6.64+0xf9], R151 ;  /* 0x0000f99706007986 */ /* 0x0001e2000c101124 */
[----:B------:R-:W-:Y:S05]  /*6aa0*/  BRA `(.L_x_294) ;  /* 0x0000001800087947 */ /* 0x000fea0003800000 */
.L_x_37:
[C---:B------:R-:W-:Y:S02]  /*6ab0*/  ISETP.GE.AND P1, PT, R22.reuse, 0x1, PT ;  /* 0x000000011600780c */ /* 0x040fe40003f26270 */
[----:B------:R-:W-:Y:S02]  /*6ac0*/  ISETP.GE.AND P0, PT, R22, 0x9, PT ;  /* 0x000000091600780c */ /* 0x000fe40003f06270 */
[C---:B------:R-:W-:Y:S02]  /*6ad0*/  ISETP.LT.OR P4, PT, R0.reuse, 0x1, !P1 ;  /* 0x000000010000780c */ /* 0x040fe40004f81670 */
[C---:B------:R-:W-:Y:S02]  /*6ae0*/  ISETP.LT.OR P3, PT, R0.reuse, 0x2, !P1 ;  /* 0x000000020000780c */ /* 0x040fe40004f61670 */
[C---:B------:R-:W-:Y:S02]  /*6af0*/  ISETP.LT.OR P2, PT, R0.reuse, 0x1, !P0 ;  /* 0x000000010000780c */ /* 0x040fe40004741670 */
[----:B------:R-:W-:-:S07]  /*6b00*/  ISETP.LT.OR P5, PT, R0, 0x2, !P0 ;  /* 0x000000020000780c */ /* 0x000fce00047a1670 */
[-C--:B------:R-:W-:Y:S02]  /*6b10*/  @!P4 IMAD R3, R24, R153.reuse, RZ ;  /* 0x000000991803c224 */ /* 0x080fe400078e02ff */
[-C--:B------:R-:W-:Y:S02]  /*6b20*/  @!P3 IMAD R25, R25, R153.reuse, RZ ;  /* 0x000000991919b224 */ /* 0x080fe400078e02ff */
[-C--:B------:R-:W-:Y:S01]  /*6b30*/  @!P2 IMAD R9, R26, R153.reuse, RZ ;  /* 0x000000991a09a224 */ /* 0x080fe200078e02ff */
[----:B------:R0:W-:Y:S01]  /*6b40*/  @!P4 STG.E.U8 desc[UR36][R4.64], R3 ;  /* 0x000000030400c986 */ /* 0x0001e2000c101124 */
[C---:B------:R-:W-:Y:S01]  /*6b50*/  ISETP.LT.OR P4, PT, R0.reuse, 0x9, !P1 ;  /* 0x000000090000780c */ /* 0x040fe20004f81670 */
[----:B------:R-:W-:Y:S02]  /*6b60*/  @!P5 IMAD R27, R27, R153, RZ ;  /* 0x000000991b1bd224 */ /* 0x000fe400078e02ff */
[----:B------:R-:W-:Y:S01]  /*6b70*/  @!P3 STG.E.U8 desc[UR36][R4.64+0x1], R25 ;  /* 0x000001190400b986 */ /* 0x000fe2000c101124 */
[----:B------:R-:W-:-:S03]  /*6b80*/  ISETP.LT.OR P3, PT, R0, 0xa, !P1 ;  /* 0x0000000a0000780c */ /* 0x000fc60004f61670 */
[----:B------:R1:W-:Y:S01]  /*6b90*/  @!P2 STG.E.U8 desc[UR36][R6.64], R9 ;  /* 0x000000090600a986 */ /* 0x0003e2000c101124 */
[----:B------:R-:W-:-:S03]  /*6ba0*/  ISETP.LT.OR P2, PT, R0, 0x9, !P0 ;  /* 0x000000090000780c */ /* 0x000fc60004741670 */
[----:B------:R-:W-:Y:S01]  /*6bb0*/  @!P5 STG.E.U8 desc[UR36][R6.64+0x1], R27 ;  /* 0x0000011b0600d986 */ /* 0x000fe2000c101124 */
[----:B------:R-:W-:Y:S01]  /*6bc0*/  ISETP.LT.OR P5, PT, R0, 0xa, !P0 ;  /* 0x0000000a0000780c */ /* 0x000fe200047a1670 */
[----:B------:R-:W-:-:S04]  /*6bd0*/  @!P4 IMAD R11, R28, R153, RZ ;  /* 0x000000991c0bc224 */ /* 0x000fc800078e02ff */
[-C--:B------:R-:W-:Y:S01]  /*6be0*/  @!P3 IMAD R29, R29, R153.reuse, RZ ;  /* 0x000000991d1db224 */ /* 0x080fe200078e02ff */
[----:B------:R-:W-:Y:S01]  /*6bf0*/  @!P4 STG.E.U8 desc[UR36][R4.64+0x8], R11 ;  /* 0x0000080b0400c986 */ /* 0x000fe2000c101124 */
[----:B------:R-:W-:Y:S02]  /*6c00*/  ISETP.LT.OR P4, PT, R0, 0x11, !P1 ;  /* 0x000000110000780c */ /* 0x000fe40004f81670 */
[-C--:B0-----:R-:W-:Y:S01]  /*6c10*/  @!P2 IMAD R3, R30, R153.reuse, RZ ;  /* 0x000000991e03a224 */ /* 0x081fe200078e02ff */
[----:B------:R-:W-:Y:S01]  /*6c20*/  @!P3 STG.E.U8 desc[UR36][R4.64+0x9], R29 ;  /* 0x0000091d0400b986 */ /* 0x000fe2000c101124 */
[C---:B------:R-:W-:Y:S02]  /*6c30*/  ISETP.LT.OR P3, PT, R0.reuse, 0x12, !P1 ;  /* 0x000000120000780c */ /* 0x040fe40004f61670 */
[----:B------:R-:W-:Y:S01]  /*6c40*/  @!P5 IMAD R31, R31, R153, RZ ;  /* 0x000000991f1fd224 */ /* 0x000fe200078e02ff */
[----:B------:R0:W-:Y:S01]  /*6c50*/  @!P2 STG.E.U8 desc[UR36][R6.64+0x8], R3 ;  /* 0x000008030600a986 */ /* 0x0001e2000c101124 */
[----:B------:R-:W-:-:S03]  /*6c60*/  ISETP.LT.OR P2, PT, R0, 0x11, !P0 ;  /* 0x000000110000780c */ /* 0x000fc60004741670 */
[----:B------:R-:W-:Y:S01]  /*6c70*/  @!P5 STG.E.U8 desc[UR36][R6.64+0x9], R31 ;  /* 0x0000091f0600d986 */ /* 0x000fe2000c101124 */
[----:B------:R-:W-:Y:S01]  /*6c80*/  ISETP.LT.OR P5, PT, R0, 0x12, !P0 ;  /* 0x000000120000780c */ /* 0x000fe200047a1670 */
[----:B-1----:R-:W-:-:S04]  /*6c90*/  @!P4 IMAD R9, R32, R153, RZ ;  /* 0x000000992009c224 */ /* 0x002fc800078e02ff */
        /* <DEDUP_REMOVED lines=301> */
[----:B------:R1:W-:Y:S01]  /*7f70*/  @!P4 STG.E.U8 desc[UR36][R4.64+0xd8], R11 ;  /* 0x0000d80b0400c986 */ /* 0x0003e2000c101124 */
        /* <DEDUP_REMOVED lines=13> */
[-C--:B-1----:R-:W-:Y:S01]  /*8050*/  @!P2 IMAD R11, R138, R153.reuse, RZ ;  /* 0x000000998a0ba224 */ /* 0x082fe200078e02ff */
[----:B------:R-:W-:Y:S01]  /*8060*/  @!P3 STG.E.U8 desc[UR36][R4.64+0xe1], R137 ;  /* 0x0000e1890400b986 */ /* 0x000fe2000c101124 */
[C---:B------:R-:W-:Y:S02]  /*8070*/  ISETP.LT.OR P3, PT, R0.reuse, 0xea, !P1 ;  /* 0x000000ea0000780c */ /* 0x040fe40004f61670 */
[----:B------:R-:W-:Y:S01]  /*8080*/  @!P5 IMAD R139, R139, R153, RZ ;  /* 0x000000998b8bd224 */ /* 0x000fe200078e02ff */
[----:B------:R1:W-:Y:S01]  /*8090*/  @!P2 STG.E.U8 desc[UR36][R6.64+0xe0], R11 ;  /* 0x0000e00b0600a986 */ /* 0x0003e2000c101124 */
[----:B------:R-:W-:-:S03]  /*80a0*/  ISETP.LT.OR P2, PT, R0, 0xe9, !P0 ;  /* 0x000000e90000780c */ /* 0x000fc60004741670 */
[----:B------:R-:W-:Y:S01]  /*80b0*/  @!P5 STG.E.U8 desc[UR36][R6.64+0xe1], R139 ;  /* 0x0000e18b0600d986 */ /* 0x000fe2000c101124 */
[----:B------:R-:W-:Y:S01]  /*80c0*/  ISETP.LT.OR P5, PT, R0, 0xea, !P0 ;  /* 0x000000ea0000780c */ /* 0x000fe200047a1670 */
[----:B0-----:R-:W-:-:S04]  /*80d0*/  @!P4 IMAD R3, R140, R153, RZ ;  /* 0x000000998c03c224 */ /* 0x001fc800078e02ff */
[-C--:B------:R-:W-:Y:S01]  /*80e0*/  @!P3 IMAD R141, R141, R153.reuse, RZ ;  /* 0x000000998d8db224 */ /* 0x080fe200078e02ff */
[----:B------:R0:W-:Y:S01]  /*80f0*/  @!P4 STG.E.U8 desc[UR36][R4.64+0xe8], R3 ;  /* 0x0000e8030400c986 */ /* 0x0001e2000c101124 */
[----:B------:R-:W-:Y:S02]  /*8100*/  ISETP.LT.OR P4, PT, R0, 0xf2, !P1 ;  /* 0x000000f20000780c */ /* 0x000fe40004f81670 */
[-C--:B--2---:R-:W-:Y:S01]  /*8110*/  @!P2 IMAD R9, R142, R153.reuse, RZ ;  /* 0x000000998e09a224 */ /* 0x084fe200078e02ff */
[----:B------:R-:W-:Y:S01]  /*8120*/  @!P3 STG.E.U8 desc[UR36][R4.64+0xe9], R141 ;  /* 0x0000e98d0400b986 */ /* 0x000fe2000c101124 */
[C---:B------:R-:W-:Y:S02]  /*8130*/  ISETP.LT.OR P3, PT, R0.reuse, 0xf1, !P1 ;  /* 0x000000f10000780c */ /* 0x040fe40004f61670 */
[----:B------:R-:W-:Y:S01]  /*8140*/  @!P5 IMAD R143, R143, R153, RZ ;  /* 0x000000998f8fd224 */ /* 0x000fe200078e02ff */
[----:B------:R-:W-:Y:S01]  /*8150*/  @!P2 STG.E.U8 desc[UR36][R6.64+0xe8], R9 ;  /* 0x0000e8090600a986 */ /* 0x000fe2000c101124 */
[----:B------:R-:W-:-:S03]  /*8160*/  ISETP.LT.OR P2, PT, R0, 0xf1, !P0 ;  /* 0x000000f10000780c */ /* 0x000fc60004741670 */
[----:B------:R-:W-:Y:S01]  /*8170*/  @!P5 STG.E.U8 desc[UR36][R6.64+0xe9], R143 ;  /* 0x0000e98f0600d986 */ /* 0x000fe2000c101124 */
[----:B------:R-:W-:Y:S01]  /*8180*/  ISETP.LT.OR P5, PT, R0, 0xf9, !P0 ;  /* 0x000000f90000780c */ /* 0x000fe200047a1670 */
[----:B------:R-:W-:-:S04]  /*8190*/  @!P4 IMAD R145, R145, R153, RZ ;  /* 0x000000999191c224 */ /* 0x000fc800078e02ff */
[-C--:B-1----:R-:W-:Y:S01]  /*81a0*/  @!P3 IMAD R11, R144, R153.reuse, RZ ;  /* 0x00000099900bb224 */ /* 0x082fe200078e02ff */
[----:B------:R-:W-:Y:S01]  /*81b0*/  @!P4 STG.E.U8 desc[UR36][R4.64+0xf1], R145 ;  /* 0x0000f1910400c986 */ /* 0x000fe2000c101124 */
[C---:B------:R-:W-:Y:S02]  /*81c0*/  ISETP.LT.OR P4, PT, R0.reuse, 0xf2, !P0 ;  /* 0x000000f20000780c */ /* 0x040fe40004781670 */
[C---:B------:R-:W-:Y:S01]  /*81d0*/  ISETP.LT.OR P0, PT, R0.reuse, 0xfa, !P0 ;  /* 0x000000fa0000780c */ /* 0x040fe20004701670 */
[----:B------:R1:W-:Y:S01]  /*81e0*/  @!P3 STG.E.U8 desc[UR36][R4.64+0xf0], R11 ;  /* 0x0000f00b0400b986 */ /* 0x0003e2000c101124 */
[----:B------:R-:W-:Y:S01]  /*81f0*/  ISETP.LT.OR P3, PT, R0, 0xf9, !P1 ;  /* 0x000000f90000780c */ /* 0x000fe20004f61670 */
[----:B0-----:R-:W-:Y:S01]  /*8200*/  @!P2 IMAD R3, R146, R153, RZ ;  /* 0x000000999203a224 */ /* 0x001fe200078e02ff */
[----:B------:R-:W-:-:S04]  /*8210*/  ISETP.LT.OR P1, PT, R0, 0xfa, !P1 ;  /* 0x000000fa0000780c */ /* 0x000fc80004f21670 */
[----:B------:R0:W-:Y:S03]  /*8220*/  @!P2 STG.E.U8 desc[UR36][R6.64+0xf0], R3 ;  /* 0x0000f0030600a986 */ /* 0x0001e6000c101124 */
[-C--:B------:R-:W-:Y:S02]  /*8230*/  @!P4 IMAD R147, R147, R153.reuse, RZ ;  /* 0x000000999393c224 */ /* 0x080fe400078e02ff */
[-C--:B-1----:R-:W-:Y:S02]  /*8240*/  @!P5 IMAD R11, R150, R153.reuse, RZ ;  /* 0x00000099960bd224 */ /* 0x082fe400078e02ff */
[-C--:B------:R-:W-:Y:S01]  /*8250*/  @!P3 IMAD R9, R148, R153.reuse, RZ ;  /* 0x000000999409b224 */ /* 0x080fe200078e02ff */
[----:B------:R0:W-:Y:S01]  /*8260*/  @!P4 STG.E.U8 desc[UR36][R6.64+0xf1], R147 ;  /* 0x0000f1930600c986 */ /* 0x0001e2000c101124 */
[-C--:B------:R-:W-:Y:S02]  /*8270*/  @!P1 IMAD R149, R149, R153.reuse, RZ ;  /* 0x0000009995959224 */ /* 0x080fe400078e02ff */
[----:B------:R-:W-:Y:S01]  /*8280*/  @!P0 IMAD R151, R151, R153, RZ ;  /* 0x0000009997978224 */ /* 0x000fe200078e02ff */
[----:B------:R0:W-:Y:S04]  /*8290*/  @!P3 STG.E.U8 desc[UR36][R4.64+0xf8], R9 ;  /* 0x0000f8090400b986 */ /* 0x0001e8000c101124 */
[----:B------:R0:W-:Y:S04]  /*82a0*/  @!P1 STG.E.U8 desc[UR36][R4.64+0xf9], R149 ;  /* 0x0000f99504009986 */ /* 0x0001e8000c101124 */
[----:B------:R0:W-:Y:S04]  /*82b0*/  @!P5 STG.E.U8 desc[UR36][R6.64+0xf8], R11 ;  /* 0x0000f80b0600d986 */ /* 0x0001e8000c101124 */
[----:B------:R0:W-:Y:S02]  /*82c0*/  @!P0 STG.E.U8 desc[UR36][R6.64+0xf9], R151 ;  /* 0x0000f99706008986 */ /* 0x0001e4000c101124 */
.L_x_294:
[----:B------:R-:W-:Y:S05]  /*82d0*/  BSYNC B0 ;  /* 0x0000000000007941 */ /* 0x000fea0003800000 */
.L_x_36:
[----:B0-----:R-:W2:Y:S01]  /*82e0*/  LDL.64 R2, [R1] ;  /* 0x0000000001027983 */ /* 0x001ea20000100a00 */
[----:B------:R-:W-:Y:S01]  /*82f0*/  ULDC.64 UR4, c[0x0][0x650] ;  /* 0x0001940000047ab9 */ /* 0x000fe20000000a00 */
[----:B------:R0:W-:Y:S01]  /*8300*/  SYNCS.ARRIVE.TRANS64.A1T0 RZ, [R162+UR45], RZ ;  /* 0x000000ffa2ff79a7 */ /* 0x0001e2000810002d */
[----:B------:R-:W-:Y:S01]  /*8310*/  PRMT R0, RZ, 0x7610, R0 ;  /* 0x00007610ff007816 */ /* 0x000fe20000000000 */
[----:B------:R-:W-:Y:S02]  /*8320*/  IMAD.MOV.U32 R19, RZ, RZ, -0x1 ;  /* 0xffffffffff137424 */ /* 0x000fe400078e00ff */
[----:B------:R-:W-:Y:S01]  /*8330*/  IMAD.MOV.U32 R22, RZ, RZ, -0x1 ;  /* 0xffffffffff167424 */ /* 0x000fe200078e00ff */
[----:B--2---:R-:W-:-:S04]  /*8340*/  LEA R18, P0, R2, R18, 0x1 ;  /* 0x0000001202127211 */ /* 0x004fc800078008ff */
[----:B------:R-:W-:Y:S01]  /*8350*/  LEA.HI.X R17, R2, R17, R23, 0x1, P0 ;  /* 0x0000001102117211 */ /* 0x000fe200000f0c17 */
[----:B------:R-:W-:Y:S01]  /*8360*/  IMAD.MOV.U32 R2, RZ, RZ, -0x1 ;  /* 0xffffffffff027424 */ /* 0x000fe200078e00ff */
[----:B------:R-:W-:-:S04]  /*8370*/  ISETP.GE.U32.AND P0, PT, R18, UR4, PT ;  /* 0x0000000412007c0c */ /* 0x000fc8000bf06070 */
[----:B------:R-:W-:-:S13]  /*8380*/  ISETP.GE.U32.AND.EX P0, PT, R17, UR5, PT, P0 ;  /* 0x0000000511007c0c */ /* 0x000fda000bf06100 */
[----:B0-----:R-:W-:Y:S05]  /*8390*/  @P0 BRA `(.L_x_295) ;  /* 0x0000000400700947 */ /* 0x001fea0003800000 */
[----:B------:R-:W0:Y:S01]  /*83a0*/  S2R R10, SR_CTAID.X ;  /* 0x00000000000a7919 */ /* 0x000e220000002500 */
[----:B------:R-:W2:Y:S01]  /*83b0*/  LDC.64 R8, c[0x0][0x628] ;  /* 0x00018a00ff087b82 */ /* 0x000ea20000000a00 */
[----:B------:R-:W-:Y:S01]  /*83c0*/  ULDC UR4, c[0x0][0x150] ;  /* 0x0000540000047ab9 */ /* 0x000fe20000000800 */
[----:B---3--:R-:W-:Y:S01]  /*83d0*/  IMAD.MOV.U32 R6, RZ, RZ, R18 ;  /* 0x000000ffff067224 */ /* 0x008fe200078e0012 */
[----:B------:R-:W3:Y:S01]  /*83e0*/  S2R R20, SR_CTAID.Y ;  /* 0x0000000000147919 */ /* 0x000ee20000002600 */
[----:B------:R-:W-:-:S04]  /*83f0*/  IMAD.MOV.U32 R7, RZ, RZ, R17 ;  /* 0x000000ffff077224 */ /* 0x000fc800078e0011 */
[----:B------:R-:W1:Y:S08]  /*8400*/  LDC R15, c[0x0][0x144] ;  /* 0x00005100ff0f7b82 */ /* 0x000e700000000800 */
[----:B------:R-:W1:Y:S08]  /*8410*/  LDC R0, c[0x0][0x630] ;  /* 0x00018c00ff007b82 */ /* 0x000e700000000800 */
[----:B------:R-:W1:Y:S01]  /*8420*/  LDC.64 R12, c[0x0][0x620] ;  /* 0x00018800ff0c7b82 */ /* 0x000e620000000a00 */
[----:B--2---:R-:W-:-:S04]  /*8430*/  ISETP.NE.U32.AND P0, PT, R8, RZ, PT ;  /* 0x000000ff0800720c */ /* 0x004fc80003f05070 */
[----:B------:R-:W-:Y:S02]  /*8440*/  ISETP.NE.AND.EX P0, PT, R9, RZ, PT, P0 ;  /* 0x000000ff0900720c */ /* 0x000fe40003f05300 */
[----:B0-----:R-:W-:-:S05]  /*8450*/  I2FP.F32.U32 R2, R10 ;  /* 0x0000000a00027245 */ /* 0x001fca0000201000 */
[----:B------:R-:W-:-:S04]  /*8460*/  FMUL R2, R2, UR4 ;  /* 0x0000000402027c20 */ /* 0x000fc80008400000 */
[----:B------:R0:W2:Y:S02]  /*8470*/  F2I.U32.TRUNC.NTZ R14, R2 ;  /* 0x00000002000e7305 */ /* 0x0000a4000020f000 */
[----:B---3--:R-:W-:Y:S05]  /*8480*/  @!P0 BRA `(.L_x_296) ;  /* 0x0000000000288947 */ /* 0x008fea0003800000 */
[----:B------:R-:W3:Y:S02]  /*8490*/  LDC R3, c[0x0][0x634] ;  /* 0x00018d00ff037b82 */ /* 0x000ee40000000800 */
[----:B---3--:R-:W-:-:S05]  /*84a0*/  IADD3 R7, P0, R18, R3, RZ ;  /* 0x0000000312077210 */ /* 0x008fca0007f1e0ff */
[----:B-1----:R-:W-:-:S04]  /*84b0*/  IMAD.X R11, RZ, RZ, R17, P0 ;  /* 0x000000ffff0b7224 */ /* 0x002fc800000e0611 */
[----:B0-----:R-:W-:-:S04]  /*84c0*/  IMAD.WIDE.U32 R2, R11, R8, RZ ;  /* 0x000000080b027225 */ /* 0x001fc800078e00ff */
[----:B----4-:R-:W-:-:S04]  /*84d0*/  IMAD.WIDE.U32 R4, P0, R7, R9, R2 ;  /* 0x0000000907047225 */ /* 0x010fc80007800002 */
[----:B------:R-:W-:-:S04]  /*84e0*/  IMAD.WIDE.U32 R2, R7, R8, RZ ;  /* 0x0000000807027225 */ /* 0x000fc800078e00ff */
[----:B------:R-:W-:Y:S01]  /*84f0*/  IMAD.X R7, RZ, RZ, RZ, P0 ;  /* 0x000000ffff077224 */ /* 0x000fe200000e06ff */
[----:B------:R-:W-:Y:S01]  /*8500*/  IADD3 RZ, P0, R3, R4, RZ ;  /* 0x0000000403ff7210 */ /* 0x000fe20007f1e0ff */
[----:B------:R-:W-:-:S04]  /*8510*/  IMAD.MOV.U32 R6, RZ, RZ, R5 ;  /* 0x000000ffff067224 */ /* 0x000fc800078e0005 */
[----:B------:R-:W-:-:S08]  /*8520*/  IMAD.WIDE.U32.X R6, R11, R9, R6, P0 ;  /* 0x000000090b067225 */ /* 0x000fd000000e0406 */
.L_x_296:
[----:B------:R-:W3:Y:S01]  /*8530*/  LDC.64 R26, c[0x0][0x640] ;  /* 0x00019000ff1a7b82 */ /* 0x000ee20000000a00 */
[-C--:B-1----:R-:W-:Y:S01]  /*8540*/  SHF.R.U64 R11, R6, R0.reuse, R7 ;  /* 0x00000000060b7219 */ /* 0x082fe20000001207 */
[----:B------:R-:W-:Y:S01]  /*8550*/  IMAD.MOV.U32 R19, RZ, RZ, R17 ;  /* 0x000000ffff137224 */ /* 0x000fe200078e0011 */
[----:B------:R-:W-:Y:S01]  /*8560*/  SHF.R.U32.HI R0, RZ, R0, R7 ;  /* 0x00000000ff007219 */ /* 0x000fe20000011607 */
[----:B--2---:R-:W-:Y:S01]  /*8570*/  IMAD.MOV R14, RZ, RZ, -R14 ;  /* 0x000000ffff0e7224 */ /* 0x004fe200078e0a0e */
[----:B----4-:R-:W-:Y:S01]  /*8580*/  IADD3 R5, P0, RZ, -R11, RZ ;  /* 0x8000000bff057210 */ /* 0x010fe20007f1e0ff */
[----:B------:R-:W-:Y:S01]  /*8590*/  ULDC UR4, c[0x0][0x154] ;  /* 0x0000550000047ab9 */ /* 0x000fe20000000800 */
[----:B------:R-:W-:Y:S01]  /*85a0*/  IMAD.MOV.U32 R7, RZ, RZ, 0x1 ;  /* 0x00000001ff077424 */ /* 0x000fe200078e00ff */
[----:B------:R-:W1:Y:S01]  /*85b0*/  LDC R4, c[0x0][0x618] ;  /* 0x00018600ff047b82 */ /* 0x000e620000000800 */
[----:B------:R-:W-:Y:S02]  /*85c0*/  IMAD R22, R15, R14, R10 ;  /* 0x0000000e0f167224 */ /* 0x000fe400078e020a */
[----:B------:R-:W-:-:S04]  /*85d0*/  IMAD.X R3, RZ, RZ, ~R0, P0 ;  /* 0x000000ffff037224 */ /* 0x000fc800000e0e00 */
[-C--:B------:R-:W-:Y:S01]  /*85e0*/  IMAD R0, R3, R12.reuse, RZ ;  /* 0x0000000c03007224 */ /* 0x080fe200078e02ff */
[----:B------:R-:W2:Y:S01]  /*85f0*/  LDC R6, c[0x0][0x608] ;  /* 0x00018200ff067b82 */ /* 0x000ea20000000800 */
[----:B0-----:R-:W-:-:S04]  /*8600*/  IMAD.WIDE.U32 R2, R5, R12, R18 ;  /* 0x0000000c05027225 */ /* 0x001fc800078e0012 */
[----:B------:R-:W-:Y:S01]  /*8610*/  IMAD R5, R5, R13, R0 ;  /* 0x0000000d05057224 */ /* 0x000fe200078e0200 */
[----:B------:R-:W-:Y:S02]  /*8620*/  I2FP.F32.U32 R0, R20 ;  /* 0x0000001400007245 */ /* 0x000fe40000201000 */
[----:B------:R-:W0:Y:S01]  /*8630*/  LDC R24, c[0x0][0x658] ;  /* 0x00019600ff187b82 */ /* 0x000e220000000800 */
[----:B------:R-:W-:Y:S01]  /*8640*/  IMAD.IADD R3, R3, 0x1, R5 ;  /* 0x0000000103037824 */ /* 0x000fe200078e0205 */
[----:B---3--:R-:W-:Y:S01]  /*8650*/  ISETP.NE.U32.AND P0, PT, R26, RZ, PT ;  /* 0x000000ff1a00720c */ /* 0x008fe20003f05070 */
[----:B------:R-:W-:Y:S01]  /*8660*/  FMUL R0, R0, UR4 ;  /* 0x0000000400007c20 */ /* 0x000fe20008400000 */
[----:B------:R-:W-:Y:S02]  /*8670*/  IMAD.MOV.U32 R5, RZ, RZ, -0x1 ;  /* 0xffffffffff057424 */ /* 0x000fe400078e00ff */
[----:B------:R-:W-:Y:S01]  /*8680*/  ISETP.NE.AND.EX P0, PT, R27, RZ, PT, P0 ;  /* 0x000000ff1b00720c */ /* 0x000fe20003f05300 */
[----:B------:R3:W4:Y:S01]  /*8690*/  F2I.U32.TRUNC.NTZ R12, R0 ;  /* 0x00000000000c7305 */ /* 0x000722000020f000 */
[----:B------:R-:W3:Y:S01]  /*86a0*/  LDC R15, c[0x0][0x148] ;  /* 0x00005200ff0f7b82 */ /* 0x000ee20000000800 */
[----:B-1----:R-:W-:-:S02]  /*86b0*/  SHF.R.U64 R10, R2, R4, R3 ;  /* 0x00000004020a7219 */ /* 0x002fc40000001203 */
[----:B------:R-:W-:-:S05]  /*86c0*/  SHF.R.U32.HI R3, RZ, R4, R3 ;  /* 0x00000004ff037219 */ /* 0x000fca0000011603 */
[----:B------:R-:W1:Y:S01]  /*86d0*/  LDC R14, c[0x0][0x600] ;  /* 0x00018000ff0e7b82 */ /* 0x000e620000000800 */
[-CC-:B--2---:R-:W-:Y:S02]  /*86e0*/  SHF.R.U64 R8, R10, R6.reuse, R3.reuse ;  /* 0x000000060a087219 */ /* 0x184fe40000001203 */
[----:B------:R-:W-:-:S05]  /*86f0*/  SHF.R.U32.HI R3, RZ, R6, R3 ;  /* 0x00000006ff037219 */ /* 0x000fca0000011603 */
[----:B------:R-:W2:Y:S01]  /*8700*/  LDC R21, c[0x0][0x648] ;  /* 0x00019200ff157b82 */ /* 0x000ea20000000800 */
[-CC-:B0-----:R-:W-:Y:S02]  /*8710*/  SHF.R.U64 R13, R8, R24.reuse, R3.reuse ;  /* 0x00000018080d7219 */ /* 0x181fe40000001203 */
[-C--:B------:R-:W-:Y:S02]  /*8720*/  SHF.L.U32 R5, R5, R24.reuse, RZ ;  /* 0x0000001805057219 */ /* 0x080fe400000006ff */
[-C--:B------:R-:W-:Y:S01]  /*8730*/  SHF.R.U32.HI R3, RZ, R24.reuse, R3 ;  /* 0x00000018ff037219 */ /* 0x080fe20000011603 */
[----:B------:R-:W-:Y:S01]  /*8740*/  IMAD.MOV.U32 R2, RZ, RZ, R13 ;  /* 0x000000ffff027224 */ /* 0x000fe200078e000d */
[----:B------:R-:W-:Y:S01]  /*8750*/  SHF.L.U32 R24, R7, R24, RZ ;  /* 0x0000001807187219 */ /* 0x000fe200000006ff */
[----:B------:R-:W0:Y:S01]  /*8760*/  LDC R25, c[0x0][0x638] ;  /* 0x00018e00ff197b82 */ /* 0x000e220000000800 */
[----:B------:R-:W-:-:S07]  /*8770*/  LOP3.LUT R19, RZ, R5, RZ, 0x33, !PT ;  /* 0x00000005ff137212 */ /* 0x000fce00078e33ff */
[----:B------:R-:W0:Y:S01]  /*8780*/  LDC R28, c[0x0][0x610] ;  /* 0x00018400ff1c7b82 */ /* 0x000e220000000800 */
[----:B----4-:R-:W-:Y:S05]  /*8790*/  @!P0 BRA `(.L_x_297) ;  /* 0x0000000000288947 */ /* 0x010fea0003800000 */
[----:B---3--:R-:W3:Y:S02]  /*87a0*/  LDC R0, c[0x0][0x64c] ;  /* 0x00019300ff007b82 */ /* 0x008ee40000000800 */
[----:B---3--:R-:W-:-:S05]  /*87b0*/  IADD3 R7, P0, R13, R0, RZ ;  /* 0x000000000d077210 */ /* 0x008fca0007f1e0ff */
        /* <DEDUP_REMOVED lines=8> */
.L_x_297:
[----:B------:R-:W4:Y:S01]  /*8840*/  LDC R4, c[0x0][0x65c] ;  /* 0x00019700ff047b82 */ /* 0x000f220000000800 */
[----:B--23--:R-:W-:Y:S01]  /*8850*/  SHF.R.U64 R0, R2, R21, R3 ;  /* 0x0000001502007219 */ /* 0x00cfe20000001203 */
[----:B-1----:R-:W-:Y:S01]  /*8860*/  VIADD R3, R14, 0xffffffff ;  /* 0xffffffff0e037836 */ /* 0x002fe20000000000 */
[----:B------:R-:W-:Y:S01]  /*8870*/  LOP3.LUT R19, R8, R19, RZ, 0xc0, !PT ;  /* 0x0000001308137212 */ /* 0x000fe200078ec0ff */
[----:B------:R-:W-:Y:S02]  /*8880*/  IMAD.MOV R12, RZ, RZ, -R12 ;  /* 0x000000ffff0c7224 */ /* 0x000fe400078e0a0c */
[----:B------:R-:W-:Y:S01]  /*8890*/  IMAD.MOV R2, RZ, RZ, -R0 ;  /* 0x000000ffff027224 */ /* 0x000fe200078e0a00 */
[----:B------:R-:W-:Y:S01]  /*88a0*/  LOP3.LUT R3, R10, R3, RZ, 0xc0, !PT ;  /* 0x000000030a037212 */ /* 0x000fe200078ec0ff */
[----:B------:R-:W-:Y:S02]  /*88b0*/  IMAD R19, R24, R0, R19 ;  /* 0x0000000018137224 */ /* 0x000fe400078e0213 */
[----:B0-----:R-:W-:-:S04]  /*88c0*/  IMAD R0, R2, R25, R13 ;  /* 0x0000001902007224 */ /* 0x001fc800078e020d */
[----:B------:R-:W-:Y:S01]  /*88d0*/  IMAD R2, R0, R14, R3 ;  /* 0x0000000e00027224 */ /* 0x000fe200078e0203 */
[----:B----4-:R-:W-:Y:S01]  /*88e0*/  ISETP.NE.AND P0, PT, R4, 0x1, PT ;  /* 0x000000010400780c */ /* 0x010fe20003f05270 */
[----:B------:R-:W-:-:S05]  /*88f0*/  IMAD.MOV.U32 R4, RZ, RZ, 0x1 ;  /* 0x00000001ff047424 */ /* 0x000fca00078e00ff */
[----:B------:R-:W-:-:S07]  /*8900*/  PRMT R0, R4, 0x7610, R0 ;  /* 0x0000761004007816 */ /* 0x000fce0000000000 */
[----:B------:R-:W-:-:S04]  /*8910*/  @P0 IMAD R22, R15, R12, R20 ;  /* 0x0000000c0f160224 */ /* 0x000fc800078e0214 */
[----:B------:R-:W-:-:S05]  /*8920*/  IMAD R19, R19, R28, R22 ;  /* 0x0000001c13137224 */ /* 0x000fca00078e0216 */
[----:B------:R-:W-:Y:S02]  /*8930*/  SEL R22, R2, R19, !P0 ;  /* 0x0000001302167207 */ /* 0x000fe40004000000 */
[----:B------:R-:W-:Y:S01]  /*8940*/  SEL R19, R19, R2, !P0 ;  /* 0x0000000213137207 */ /* 0x000fe20004000000 */
[----:B------:R-:W-:-:S07]  /*8950*/  IMAD.MOV.U32 R2, RZ, RZ, R11 ;  /* 0x000000ffff027224 */ /* 0x000fce00078e000b */
.L_x_295:
[----:B------:R-:W-:Y:S02]  /*8960*/  LOP3.LUT P0, RZ, R0, 0xff, RZ, 0xc0, !PT ;  /* 0x000000ff00ff7812 */ /* 0x000fe4000780c0ff */
[----:B------:R-:W-:-:S11]  /*8970*/  LOP3.LUT R165, R165, 0x1, RZ, 0x3c, !PT ;  /* 0x00000001a5a57812 */ /* 0x000fd600078e3cff */
[----:B------:R-:W-:Y:S05]  /*8980*/  @P0 BRA `(.L_x_298) ;  /* 0xffffff8c00440947 */ /* 0x000fea000383ffff */
[----:B------:R-:W-:Y:S05]  /*8990*/  EXIT ;  /* 0x000000000000794d */ /* 0x000fea0003800000 */
.L_x_17:
[----:B------:R-:W-:-:S08]  /*89a0*/  ISETP.NE.AND P0, PT, R5, RZ, PT ;  /* 0x000000ff0500720c */ /* 0x000fd00003f05270 */
[----:B0-----:R-:W0:-:S00]  /*89b0*/  USETMAXREG.DEALLOC.CTAPOOL 0x28 ;  /* 0x00000028000079c8 */ /* 0x001e0000080e0500 */
[----:B------:R-:W-:Y:S05]  /*89c0*/  @P0 EXIT ;  /* 0x000000000000094d */ /* 0x000fea0003800000 */
[----:B0-----:R-:W-:Y:S01]  /*89d0*/  LOP3.LUT P0, RZ, R8, 0xff, RZ, 0xc0, !PT ;  /* 0x000000ff08ff7812 */ /* 0x001fe2000780c0ff */
[----:B------:R-:W-:Y:S02]  /*89e0*/  IMAD.MOV.U32 R0, RZ, RZ, 0x1 ;  /* 0x00000001ff007424 */ /* 0x000fe400078e00ff */
[----:B------:R-:W-:-:S10]  /*89f0*/  IMAD.MOV.U32 R8, RZ, RZ, RZ ;  /* 0x000000ffff087224 */ /* 0x000fd400078e00ff */
[----:B------:R-:W-:Y:S05]  /*8a00*/  @!P0 BRA `(.L_x_299) ;  /* 0x0000000c00408947 */ /* 0x000fea0003800000 */
[----:B------:R-:W0:Y:S01]  /*8a10*/  S2R R10, SR_CgaCtaId ;  /* 0x00000000000a7919 */ /* 0x000e220000008800 */
[----:B------:R-:W-:Y:S01]  /*8a20*/  LOP3.LUT P0, RZ, R4, 0x1f, RZ, 0xc0, !PT ;  /* 0x0000001f04ff7812 */ /* 0x000fe2000780c0ff */
[----:B------:R-:W-:Y:S01]  /*8a30*/  ULDC UR5, c[0x0][0x658] ;  /* 0x0001960000057ab9 */ /* 0x000fe20000000800 */
[C---:B------:R-:W-:Y:S01]  /*8a40*/  ISETP.NE.AND P2, PT, R3.reuse, RZ, PT ;  /* 0x000000ff0300720c */ /* 0x040fe20003f45270 */
[----:B------:R-:W-:Y:S01]  /*8a50*/  UMOV UR6, 0xffffffff ;  /* 0xffffffff00067882 */ /* 0x000fe20000000000 */
[----:B------:R-:W-:Y:S01]  /*8a60*/  ISETP.NE.OR P0, PT, R3, RZ, !P0 ;  /* 0x000000ff0300720c */ /* 0x000fe20004705670 */
[----:B------:R-:W-:Y:S01]  /*8a70*/  BSSY B0, `(.L_x_299) ;  /* 0x00000c9000007945 */ /* 0x000fe20003800000 */
[----:B------:R-:W-:Y:S01]  /*8a80*/  USHF.L.U32 UR6, UR6, UR5, URZ ;  /* 0x0000000506067299 */ /* 0x000fe2000800063f */
[----:B------:R-:W-:Y:S01]  /*8a90*/  IMAD.MOV.U32 R9, RZ, RZ, 0x1 ;  /* 0x00000001ff097424 */ /* 0x000fe200078e00ff */
[----:B------:R-:W-:Y:S01]  /*8aa0*/  LOP3.LUT R6, R16, 0x2, RZ, 0xfc, !PT ;  /* 0x0000000210067812 */ /* 0x000fe200078efcff */
[----:B------:R-:W-:Y:S01]  /*8ab0*/  IMAD.MOV.U32 R0, RZ, RZ, 0x1 ;  /* 0x00000001ff007424 */ /* 0x000fe200078e00ff */
[----:B------:R-:W-:Y:S01]  /*8ac0*/  ULDC UR4, c[0x0][0x600] ;  /* 0x0001800000047ab9 */ /* 0x000fe20000000800 */
[----:B------:R-:W-:Y:S01]  /*8ad0*/  IMAD.MOV.U32 R8, RZ, RZ, RZ ;  /* 0x000000ffff087224 */ /* 0x000fe200078e00ff */
[----:B------:R-:W-:Y:S01]  /*8ae0*/  UMOV UR7, 0x1 ;  /* 0x0000000100077882 */ /* 0x000fe20000000000 */
[----:B------:R-:W-:-:S02]  /*8af0*/  UIADD3 UR19, UR40, 0x1, URZ ;  /* 0x0000000128137890 */ /* 0x000fc4000fffe03f */
[----:B------:R-:W-:Y:S02]  /*8b00*/  UIADD3 UR15, UR4, -0x1, URZ ;  /* 0xffffffff040f7890 */ /* 0x000fe4000fffe03f */
[----:B------:R-:W-:Y:S02]  /*8b10*/  USHF.L.U32 UR17, UR7, UR5, URZ ;  /* 0x0000000507117299 */ /* 0x000fe4000800063f */
[----:B------:R-:W-:Y:S01]  /*8b20*/  ULOP3.LUT UR16, URZ, UR6, URZ, 0x33, !UPT ;  /* 0x000000063f107292 */ /* 0x000fe2000f8e333f */
[----:B------:R-:W-:Y:S01]  /*8b30*/  ULDC.64 UR20, c[0x0][0x198] ;  /* 0x0000660000147ab9 */ /* 0x000fe20000000a00 */
[C---:B0-----:R-:W-:Y:S02]  /*8b40*/  IMAD.SHL.U32 R3, R10.reuse, 0x1000, RZ ;  /* 0x000010000a037824 */ /* 0x041fe400078e00ff */
[----:B------:R-:W-:-:S03]  /*8b50*/  IMAD.SHL.U32 R10, R10, 0x80, RZ ;  /* 0x000000800a0a7824 */ /* 0x000fc600078e00ff */
[----:B------:R-:W-:Y:S02]  /*8b60*/  LOP3.LUT R3, R3, 0x1000, RZ, 0xc0, !PT ;  /* 0x0000100003037812 */ /* 0x000fe400078ec0ff */
[----:B------:R-:W-:Y:S02]  /*8b70*/  LOP3.LUT R10, R10, 0x80, RZ, 0xc0, !PT ;  /* 0x000000800a0a7812 */ /* 0x000fe400078ec0ff */
[----:B------:R-:W-:-:S07]  /*8b80*/  LOP3.LUT R7, R3, 0x2980, RZ, 0xfc, !PT ;  /* 0x0000298003077812 */ /* 0x000fce00078efcff */
.L_x_311:
[----:B------:R-:W-:-:S03]  /*8b90*/  UMOV UR4, 0xffffffff ;  /* 0xffffffff00047882 */ /* 0x000fc60000000000 */
[----:B------:R-:W-:Y:S05]  /*8ba0*/  BRA.DIV UR4, `(.L_x_300) ;  /* 0x0000001204107947 */ /* 0x000fea000b800000 */
[----:B------:R-:W-:-:S13]  /*8bb0*/  ELECT P6, URZ, PT ;  /* 0x00000000003f782f */ /* 0x000fda00038c0000 */
.L_x_325:
[----:B------:R-:W0:Y:S01]  /*8bc0*/  LDC R3, c[0x0][0x28c] ;  /* 0x0000a300ff037b82 */ /* 0x000e220000000800 */
[----:B------:R-:W-:Y:S01]  /*8bd0*/  BSSY B1, `(.L_x_301) ;  /* 0x0000039000017945 */ /* 0x000fe20003800000 */
[----:B0-----:R-:W-:-:S13]  /*8be0*/  ISETP.LT.OR P6, PT, R3, 0x1, !P6 ;  /* 0x000000010300780c */ /* 0x001fda00077c1670 */
[----:B------:R-:W-:Y:S05]  /*8bf0*/  @P6 BRA `(.L_x_302) ;  /* 0x0000000000d86947 */ /* 0x000fea0003800000 */
[----:B------:R-:W-:Y:S02]  /*8c00*/  IMAD R22, R22, 0x100, R10 ;  /* 0x0000010016167824 */ /* 0x000fe400078e020a */
[----:B------:R-:W-:Y:S02]  /*8c10*/  IMAD.SHL.U32 R19, R19, 0x40, RZ ;  /* 0x0000004013137824 */ /* 0x000fe400078e00ff */
[----:B------:R-:W-:Y:S02]  /*8c20*/  IMAD.MOV.U32 R14, RZ, RZ, RZ ;  /* 0x000000ffff0e7224 */ /* 0x000fe400078e00ff */
[----:B------:R-:W-:Y:S02]  /*8c30*/  IMAD.U32 R15, RZ, RZ, UR19 ;  /* 0x00000013ff0f7e24 */ /* 0x000fe4000f8e00ff */
[----:B------:R-:W-:Y:S02]  /*8c40*/  IMAD.MOV.U32 R3, RZ, RZ, R0 ;  /* 0x000000ffff037224 */ /* 0x000fe400078e0000 */
[----:B------:R-:W-:-:S07]  /*8c50*/  IMAD.MOV.U32 R4, RZ, RZ, R8 ;  /* 0x000000ffff047224 */ /* 0x000fce00078e0008 */
.L_x_306:
[----:B------:R-:W0:Y:S01]  /*8c60*/  S2R R12, SR_CgaCtaId ;  /* 0x00000000000c7919 */ /* 0x000e220000008800 */
[----:B------:R-:W-:Y:S01]  /*8c70*/  MOV R5, 0x400 ;  /* 0x0000040000057802 */ /* 0x000fe20000000f00 */
[----:B------:R-:W1:Y:S03]  /*8c80*/  @!P2 LDC R11, c[0x0][0x500] ;  /* 0x00014000ff0bab82 */ /* 0x000e660000000800 */
[----:B0-----:R-:W-:Y:S02]  /*8c90*/  LEA R13, R12, R5, 0x18 ;  /* 0x000000050c0d7211 */ /* 0x001fe400078ec0ff */
[----:B------:R-:W-:-:S03]  /*8ca0*/  SHF.L.U32 R5, R3, 0x1f, RZ ;  /* 0x0000001f03057819 */ /* 0x000fc600000006ff */
[----:B------:R-:W-:-:S04]  /*8cb0*/  IMAD R12, R4, 0x8, R13 ;  /* 0x00000008040c7824 */ /* 0x000fc800078e020d */
[----:B------:R-:W0:Y:S02]  /*8cc0*/  SYNCS.PHASECHK.TRANS64.TRYWAIT P1, [R12+URZ+0x28], R5 ;  /* 0x000028050c0075a7 */ /* 0x000e24000802017f */
[----:B01----:R-:W-:Y:S05]  /*8cd0*/  @!P1 BRA `(.L_x_303) ;  /* 0x0000000c00e49947 */ /* 0x003fea0003800000 */
.L_x_326:
[----:B0-----:R-:W-:Y:S01]  /*8ce0*/  PRMT R5, R6, 0x9910, RZ ;  /* 0x0000991006057816 */ /* 0x001fe200000000ff */
[----:B------:R0:W-:Y:S03]  /*8cf0*/  @!P2 SYNCS.ARRIVE.TRANS64 RZ, [R12+URZ], R11 ;  /* 0x0000000b0cffa9a7 */ /* 0x0001e6000800003f */
[----:B------:R-:W-:-:S13]  /*8d00*/  ISETP.NE.AND P1, PT, R5, 0x2, PT ;  /* 0x000000020500780c */ /* 0x000fda0003f25270 */
[----:B0-----:R-:W-:Y:S05]  /*8d10*/  @P1 BRA `(.L_x_304) ;  /* 0x0000000000041947 */ /* 0x001fea0003800000 */
[----:B------:R-:W-:Y:S01]  /*8d20*/  BPT.TRAP 0x1 ;  /* 0x000000040000795c */ /* 0x000fe20000300000 */
.L_x_304:
[----:B------:R-:W-:Y:S05]  /*8d30*/  @P0 BRA `(.L_x_305) ;  /* 0x0000000000040947 */ /* 0x000fea0003800000 */
[----:B------:R-:W-:Y:S01]  /*8d40*/  BPT.TRAP 0x1 ;  /* 0x000000040000795c */ /* 0x000fe20000300000 */
.L_x_305:
[----:B------:R-:W-:Y:S01]  /*8d50*/  R2UR UR13, R13 ;  /* 0x000000000d0d72ca */ /* 0x000fe200000e0000 */
[----:B------:R-:W-:Y:S01]  /*8d60*/  IMAD R13, R4, 0x800, R13 ;  /* 0x00000800040d7824 */ /* 0x000fe200078e020d */
[----:B------:R-:W-:Y:S01]  /*8d70*/  R2UR UR9, R12 ;  /* 0x000000000c0972ca */ /* 0x000fe200000e0000 */
[C---:B------:R-:W-:Y:S01]  /*8d80*/  IMAD R5, R4.reuse, 0x2000, R7 ;  /* 0x0000200004057824 */ /* 0x040fe200078e0207 */
[----:B------:R-:W-:Y:S01]  /*8d90*/  UIADD3 UR4, UP0, UR20, 0xf0, URZ ;  /* 0x000000f014047890 */ /* 0x000fe2000ff1e03f */
[----:B------:R-:W-:Y:S01]  /*8da0*/  VIADD R15, R15, 0xffffffff ;  /* 0xffffffff0f0f7836 */ /* 0x000fe20000000000 */
[----:B------:R-:W-:Y:S01]  /*8db0*/  R2UR UR5, R13 ;  /* 0x000000000d0572ca */ /* 0x000fe200000e0000 */
[----:B------:R-:W-:Y:S01]  /*8dc0*/  UIADD3 UR22, UP1, UR20, 0x1f0, URZ ;  /* 0x000001f014167890 */ /* 0x000fe2000ff3e03f */
[----:B------:R-:W-:Y:S01]  /*8dd0*/  R2UR UR8, R5 ;  /* 0x00000000050872ca */ /* 0x000fe200000e0000 */
[----:B------:R-:W-:Y:S01]  /*8de0*/  VIADD R4, R4, 0x1 ;  /* 0x0000000104047836 */ /* 0x000fe20000000000 */
[----:B------:R-:W-:Y:S01]  /*8df0*/  R2UR UR11, R19 ;  /* 0x00000000130b72ca */ /* 0x000fe200000e0000 */
[----:B------:R-:W-:Y:S01]  /*8e00*/  UIADD3.X UR23, URZ, UR21, URZ, UP1, !UPT ;  /* 0x000000153f177290 */ /* 0x000fe20008ffe43f */
[----:B------:R-:W-:Y:S01]  /*8e10*/  R2UR UR10, R14 ;  /* 0x000000000e0a72ca */ /* 0x000fe200000e0000 */
[----:B------:R-:W-:Y:S01]  /*8e20*/  UMOV UR6, 0x0 ;  /* 0x0000000000067882 */ /* 0x000fe20000000000 */
[----:B------:R-:W-:Y:S01]  /*8e30*/  R2UR UR12, R2 ;  /* 0x00000000020c72ca */ /* 0x000fe200000e0000 */
[----:B------:R-:W-:Y:S01]  /*8e40*/  UMOV UR7, 0x10000000 ;  /* 0x1000000000077882 */ /* 0x000fe20000000000 */
[----:B------:R-:W-:Y:S01]  /*8e50*/  R2UR UR18, R22 ;  /* 0x00000000161272ca */ /* 0x000fe200000e0000 */
[----:B------:R-:W-:Y:S01]  /*8e60*/  UMOV UR24, 0x30000 ;  /* 0x0003000000187882 */ /* 0x000fe20000000000 */
[----:B------:R-:W-:Y:S01]  /*8e70*/  ISETP.GT.AND P3, PT, R15, 0x1, PT ;  /* 0x000000010f00780c */ /* 0x000fe20003f64270 */
[----:B------:R-:W-:Y:S01]  /*8e80*/  UIADD3 UR14, UR5, 0x180, URZ ;  /* 0x00000180050e7890 */ /* 0x000fe2000fffe03f */
[----:B------:R-:W-:Y:S01]  /*8e90*/  ISETP.NE.AND P1, PT, R4, 0x5, PT ;  /* 0x000000050400780c */ /* 0x000fe20003f25270 */
[----:B------:R-:W-:Y:S01]  /*8ea0*/  UIADD3.X UR5, URZ, UR21, URZ, UP0, !UPT ;  /* 0x000000153f057290 */ /* 0x000fe200087fe43f */
[----:B------:R-:W-:Y:S01]  /*8eb0*/  VIADD R14, R14, 0x20 ;  /* 0x000000200e0e7836 */ /* 0x000fe20000000000 */
[----:B------:R-:W-:Y:S01]  /*8ec0*/  UIADD3 UR13, UR13, UR8, URZ ;  /* 0x000000080d0d7290 */ /* 0x000fe2000fffe03f */
[----:B------:R-:W-:-:S02]  /*8ed0*/  SEL R12, RZ, 0x1, P1 ;  /* 0x00000001ff0c7807 */ /* 0x000fc40000800000 */
[----:B------:R-:W-:Y:S01]  /*8ee0*/  UMOV UR8, UR14 ;  /* 0x0000000e00087c82 */ /* 0x000fe20008000000 */
[----:B------:R-:W-:Y:S02]  /*8ef0*/  SEL R4, R4, RZ, P1 ;  /* 0x000000ff04047207 */ /* 0x000fe40000800000 */
[----:B------:R-:W-:Y:S01]  /*8f00*/  LOP3.LUT R3, R3, R12, RZ, 0x3c, !PT ;  /* 0x0000000c03037212 */ /* 0x000fe200078e3cff */
[----:B------:R0:W-:Y:S02]  /*8f10*/  UTMALDG.3D [UR8], [UR4], desc[UR6] ;  /* 0x00000608040075b4 */ /* 0x0001e40008011000 */
[----:B0-----:R-:W-:Y:S01]  /*8f20*/  UMOV UR11, UR18 ;  /* 0x00000012000b7c82 */ /* 0x001fe20008000000 */
[----:B------:R-:W-:Y:S02]  /*8f30*/  UMOV UR8, UR13 ;  /* 0x0000000d00087c82 */ /* 0x000fe40008000000 */
[----:B------:R0:W-:Y:S02]  /*8f40*/  UTMALDG.3D.MULTICAST [UR8], [UR22], UR24, desc[UR6] ;  /* 0x00000608160073b4 */ /* 0x0001e40008011818 */
[----:B0-----:R-:W-:Y:S05]  /*8f50*/  @P3 BRA `(.L_x_306) ;  /* 0xfffffffc00403947 */ /* 0x001fea000383ffff */
.L_x_302:
[----:B------:R-:W-:Y:S05]  /*8f60*/  BSYNC B1 ;  /* 0x0000000000017941 */ /* 0x000fea0003800000 */
.L_x_301:
[----:B------:R-:W2:Y:S01]  /*8f70*/  LDL.64 R12, [R1] ;  /* 0x00000000010c7983 */ /* 0x000ea20000100a00 */
[----:B------:R-:W-:Y:S01]  /*8f80*/  LOP3.LUT P4, RZ, R9, 0xff, RZ, 0xc0, !PT ;  /* 0x000000ff09ff7812 */ /* 0x000fe2000788c0ff */
[----:B------:R-:W-:Y:S01]  /*8f90*/  VIADD R8, R8, UR40 ;  /* 0x0000002808087c36 */ /* 0x000fe20008000000 */
[----:B------:R-:W-:Y:S01]  /*8fa0*/  ULDC.64 UR4, c[0x0][0x650] ;  /* 0x0001940000047ab9 */ /* 0x000fe20000000a00 */
[----:B------:R-:W-:Y:S01]  /*8fb0*/  IMAD.U32 R5, RZ, RZ, UR40 ;  /* 0x00000028ff057e24 */ /* 0x000fe2000f8e00ff */
[----:B------:R-:W-:Y:S01]  /*8fc0*/  UISETP.GE.U32.AND UP0, UPT, UR40, 0x5, UPT ;  /* 0x000000052800788c */ /* 0x000fe2000bf06070 */
[----:B------:R-:W-:Y:S01]  /*8fd0*/  BSSY B1, `(.L_x_307) ;  /* 0x0000070000017945 */ /* 0x000fe20003800000 */
[----:B------:R-:W-:Y:S01]  /*8fe0*/  ISETP.GT.U32.AND P1, PT, R8, 0x4, PT ;  /* 0x000000040800780c */ /* 0x000fe20003f24070 */
[----:B------:R-:W-:Y:S01]  /*8ff0*/  IMAD.MOV.U32 R19, RZ, RZ, -0x1 ;  /* 0xffffffffff137424 */ /* 0x000fe200078e00ff */
[----:B------:R-:W-:Y:S01]  /*9000*/  PRMT R9, RZ, 0x7610, R9 ;  /* 0x00007610ff097816 */ /* 0x000fe20000000009 */
[----:B------:R-:W-:Y:S01]  /*9010*/  IMAD.MOV.U32 R22, RZ, RZ, -0x1 ;  /* 0xffffffffff167424 */ /* 0x000fe200078e00ff */
[----:B------:R-:W-:-:S02]  /*9020*/  ISETP.LT.U32.AND P1, PT, R5, 0x5, P1 ;  /* 0x000000050500780c */ /* 0x000fc40000f21070 */
[----:B------:R-:W-:Y:S01]  /*9030*/  PLOP3.LUT P3, PT, PT, PT, UP0, 0x80, 0x0 ;  /* 0x000000000000781c */ /* 0x000fe20003f6f008 */
[----:B------:R-:W0:Y:S01]  /*9040*/  @P4 S2R R3, SR_CgaCtaId ;  /* 0x0000000000034919 */ /* 0x000e220000008800 */
[----:B------:R-:W-:-:S04]  /*9050*/  @P4 MOV R2, 0x400 ;  /* 0x0000040000024802 */ /* 0x000fc80000000f00 */
[----:B0-----:R-:W-:Y:S01]  /*9060*/  @P4 LEA R4, R3, R2, 0x18 ;  /* 0x0000000203044211 */ /* 0x001fe200078ec0ff */
[----:B------:R-:W-:-:S03]  /*9070*/  IMAD.WIDE.U32 R2, R8, -0x33333333, RZ ;  /* 0xcccccccd08027825 */ /* 0x000fc600078e00ff */
[----:B------:R0:W-:Y:S01]  /*9080*/  @P4 SYNCS.ARRIVE.TRANS64.A1T0 RZ, [R4+URZ+0x88], RZ ;  /* 0x000088ff04ff49a7 */ /* 0x0001e2000810003f */
[----:B------:R-:W-:Y:S01]  /*9090*/  IMAD.MOV.U32 R2, RZ, RZ, -0x1 ;  /* 0xffffffffff027424 */ /* 0x000fe200078e00ff */
[----:B------:R-:W-:Y:S02]  /*90a0*/  SHF.R.U32.HI R5, RZ, 0x2, R3 ;  /* 0x00000002ff057819 */ /* 0x000fe40000011603 */
[----:B------:R-:W-:-:S03]  /*90b0*/  SEL R3, RZ, 0x1, !P1 ;  /* 0x00000001ff037807 */ /* 0x000fc60004800000 */
[----:B------:R-:W-:Y:S01]  /*90c0*/  IMAD R8, R5, -0x5, R8 ;  /* 0xfffffffb05087824 */ /* 0x000fe200078e0208 */
[----:B------:R-:W-:Y:S02]  /*90d0*/  LOP3.LUT R0, R0, R3, RZ, 0x3c, !PT ;  /* 0x0000000300007212 */ /* 0x000fe400078e3cff */
[----:B------:R-:W-:Y:S02]  /*90e0*/  PRMT R3, RZ, 0x7610, R3 ;  /* 0x00007610ff037816 */ /* 0x000fe40000000003 */
[----:B------:R-:W-:Y:S02]  /*90f0*/  @P3 LOP3.LUT R0, R0, 0x1, R5, 0x78, !PT ;  /* 0x0000000100003812 */ /* 0x000fe400078e7805 */
[----:B--2---:R-:W-:-:S04]  /*9100*/  IADD3 R18, P4, R18, R12, RZ ;  /* 0x0000000c12127210 */ /* 0x004fc80007f9e0ff */
[----:B------:R-:W-:Y:S01]  /*9110*/  ISETP.GE.U32.AND P1, PT, R18, UR4, PT ;  /* 0x0000000412007c0c */ /* 0x000fe2000bf26070 */
[----:B------:R-:W-:-:S05]  /*9120*/  IMAD.X R17, R17, 0x1, R23, P4 ;  /* 0x0000000111117824 */ /* 0x000fca00020e0617 */
[----:B------:R-:W-:-:S13]  /*9130*/  ISETP.GE.U32.AND.EX P1, PT, R17, UR5, PT, P1 ;  /* 0x0000000511007c0c */ /* 0x000fda000bf26110 */
[----:B0-----:R-:W-:Y:S05]  /*9140*/  @P1 BRA `(.L_x_308) ;  /* 0x0000000400601947 */ /* 0x001fea0003800000 */
[----:B------:R-:W0:Y:S01]  /*9150*/  S2R R12, SR_CTAID.X ;  /* 0x00000000000c7919 */ /* 0x000e220000002500 */
[----:B------:R-:W-:Y:S01]  /*9160*/  ULDC.64 UR4, c[0x0][0x628] ;  /* 0x00018a0000047ab9 */ /* 0x000fe20000000a00 */
[----:B------:R-:W-:Y:S01]  /*9170*/  ULDC UR7, c[0x0][0x630] ;  /* 0x00018c0000077ab9 */ /* 0x000fe20000000800 */
[----:B------:R-:W-:Y:S01]  /*9180*/  ISETP.NE.U32.AND P1, PT, RZ, UR4, PT ;  /* 0x00000004ff007c0c */ /* 0x000fe2000bf25070 */
[----:B------:R-:W1:Y:S01]  /*9190*/  S2R R13, SR_CTAID.Y ;  /* 0x00000000000d7919 */ /* 0x000e620000002600 */
[----:B------:R-:W-:Y:S01]  /*91a0*/  ULDC UR8, c[0x0][0x150] ;  /* 0x0000540000087ab9 */ /* 0x000fe20000000800 */
[----:B------:R-:W-:Y:S01]  /*91b0*/  IMAD.MOV.U32 R2, RZ, RZ, R18 ;  /* 0x000000ffff027224 */ /* 0x000fe200078e0012 */
[----:B------:R-:W-:Y:S01]  /*91c0*/  ISETP.NE.AND.EX P1, PT, RZ, UR5, PT, P1 ;  /* 0x00000005ff007c0c */ /* 0x000fe2000bf25310 */
[----:B------:R-:W-:Y:S01]  /*91d0*/  IMAD.MOV.U32 R3, RZ, RZ, R17 ;  /* 0x000000ffff037224 */ /* 0x000fe200078e0011 */
[----:B0-----:R-:W-:-:S11]  /*91e0*/  I2FP.F32.U32 R14, R12 ;  /* 0x0000000c000e7245 */ /* 0x001fd60000201000 */
[----:B------:R-:W-:Y:S05]  /*91f0*/  @!P1 BRA `(.L_x_309) ;  /* 0x0000000000289947 */ /* 0x000fea0003800000 */
[----:B------:R-:W-:Y:S02]  /*9200*/  ULDC UR6, c[0x0][0x634] ;  /* 0x00018d0000067ab9 */ /* 0x000fe40000000800 */
[----:B------:R-:W-:-:S05]  /*9210*/  IADD3 R3, P1, R18, UR6, RZ ;  /* 0x0000000612037c10 */ /* 0x000fca000ff3e0ff */
[----:B------:R-:W-:-:S04]  /*9220*/  IMAD.X R11, RZ, RZ, R17, P1 ;  /* 0x000000ffff0b7224 */ /* 0x000fc800008e0611 */
[----:B------:R-:W-:-:S04]  /*9230*/  IMAD.WIDE.U32 R4, R11, UR4, RZ ;  /* 0x000000040b047c25 */ /* 0x000fc8000f8e00ff */
[----:B------:R-:W-:-:S04]  /*9240*/  IMAD.WIDE.U32 R4, P1, R3, UR5, R4 ;  /* 0x0000000503047c25 */ /* 0x000fc8000f820004 */
[----:B------:R-:W-:-:S04]  /*9250*/  IMAD.WIDE.U32 R2, R3, UR4, RZ ;  /* 0x0000000403027c25 */ /* 0x000fc8000f8e00ff */
[----:B------:R-:W-:Y:S01]  /*9260*/  IMAD.MOV.U32 R2, RZ, RZ, R5 ;  /* 0x000000ffff027224 */ /* 0x000fe200078e0005 */
[----:B------:R-:W-:Y:S01]  /*9270*/  IADD3 RZ, P3, R3, R4, RZ ;  /* 0x0000000403ff7210 */ /* 0x000fe20007f7e0ff */
[----:B------:R-:W-:-:S04]  /*9280*/  IMAD.X R3, RZ, RZ, RZ, P1 ;  /* 0x000000ffff037224 */ /* 0x000fc800008e06ff */
[----:B------:R-:W-:-:S08]  /*9290*/  IMAD.WIDE.U32.X R2, R11, UR5, R2, P3 ;  /* 0x000000050b027c25 */ /* 0x000fd000098e0402 */
.L_x_309:
[----:B------:R-:W0:Y:S01]  /*92a0*/  LDC R21, c[0x0][0x65c] ;  /* 0x00019700ff157b82 */ /* 0x000e220000000800 */
[--C-:B------:R-:W-:Y:S01]  /*92b0*/  SHF.R.U64 R11, R2, UR7, R3.reuse ;  /* 0x00000007020b7c19 */ /* 0x100fe20008001203 */
[----:B------:R-:W-:Y:S01]  /*92c0*/  FMUL R14, R14, UR8 ;  /* 0x000000080e0e7c20 */ /* 0x000fe20008400000 */
[----:B------:R-:W-:Y:S01]  /*92d0*/  SHF.R.U32.HI R2, RZ, UR7, R3 ;  /* 0x00000007ff027c19 */ /* 0x000fe20008011603 */
[----:B------:R-:W-:Y:S01]  /*92e0*/  ULDC UR6, c[0x0][0x154] ;  /* 0x0000550000067ab9 */ /* 0x000fe20000000800 */
[----:B------:R-:W-:Y:S01]  /*92f0*/  IADD3 R15, P1, RZ, -R11, RZ ;  /* 0x8000000bff0f7210 */ /* 0x000fe20007f3e0ff */
[----:B------:R-:W-:Y:S01]  /*9300*/  ULDC.64 UR4, c[0x0][0x620] ;  /* 0x0001880000047ab9 */ /* 0x000fe20000000a00 */
[----:B-1----:R-:W-:Y:S01]  /*9310*/  I2FP.F32.U32 R3, R13 ;  /* 0x0000000d00037245 */ /* 0x002fe20000201000 */
[----:B------:R-:W1:Y:S01]  /*9320*/  LDC R19, c[0x0][0x144] ;  /* 0x00005100ff137b82 */ /* 0x000e620000000800 */
[----:B------:R-:W2:Y:S01]  /*9330*/  F2I.U32.TRUNC.NTZ R14, R14 ;  /* 0x0000000e000e7305 */ /* 0x000ea2000020f000 */
[----:B------:R-:W-:-:S02]  /*9340*/  IMAD.X R2, RZ, RZ, ~R2, P1 ;  /* 0x000000ffff027224 */ /* 0x000fc400008e0e02 */
[----:B------:R-:W-:Y:S01]  /*9350*/  FMUL R4, R3, UR6 ;  /* 0x0000000603047c20 */ /* 0x000fe20008400000 */
[----:B------:R-:W-:Y:S01]  /*9360*/  IMAD.MOV.U32 R3, RZ, RZ, R17 ;  /* 0x000000ffff037224 */ /* 0x000fe200078e0011 */
[----:B------:R-:W-:Y:S01]  /*9370*/  ULDC.64 UR6, c[0x0][0x640] ;  /* 0x0001900000067ab9 */ /* 0x000fe20000000a00 */
[----:B------:R-:W-:Y:S01]  /*9380*/  IMAD R2, R2, UR4, RZ ;  /* 0x0000000402027c24 */ /* 0x000fe2000f8e02ff */
[----:B------:R-:W3:Y:S01]  /*9390*/  LDC R20, c[0x0][0x148] ;  /* 0x00005200ff147b82 */ /* 0x000ee20000000800 */
[----:B------:R-:W-:Y:S01]  /*93a0*/  ISETP.NE.U32.AND P1, PT, RZ, UR6, PT ;  /* 0x00000006ff007c0c */ /* 0x000fe2000bf25070 */
[----:B------:R-:W4:Y:S01]  /*93b0*/  F2I.U32.TRUNC.NTZ R4, R4 ;  /* 0x0000000400047305 */ /* 0x000f22000020f000 */
[----:B------:R-:W-:Y:S02]  /*93c0*/  IMAD R5, R15, UR5, R2 ;  /* 0x000000050f057c24 */ /* 0x000fe4000f8e0202 */
[----:B------:R-:W-:Y:S01]  /*93d0*/  IMAD.MOV.U32 R2, RZ, RZ, R18 ;  /* 0x000000ffff027224 */ /* 0x000fe200078e0012 */
[----:B------:R-:W-:-:S02]  /*93e0*/  ISETP.NE.AND.EX P1, PT, RZ, UR7, PT, P1 ;  /* 0x00000007ff007c0c */ /* 0x000fc4000bf25310 */
[----:B0-----:R-:W-:Y:S01]  /*93f0*/  ISETP.NE.AND P4, PT, R21, 0x1, PT ;  /* 0x000000011500780c */ /* 0x001fe20003f85270 */
[----:B------:R-:W-:Y:S01]  /*9400*/  IMAD.WIDE.U32 R2, R15, UR4, R2 ;  /* 0x000000040f027c25 */ /* 0x000fe2000f8e0002 */
[----:B------:R-:W-:-:S03]  /*9410*/  ULDC UR4, c[0x0][0x618] ;  /* 0x0001860000047ab9 */ /* 0x000fc60000000800 */
[----:B--2---:R-:W-:Y:S02]  /*9420*/  IMAD.MOV R14, RZ, RZ, -R14 ;  /* 0x000000ffff0e7224 */ /* 0x004fe400078e0a0e */
[----:B------:R-:W-:Y:S02]  /*9430*/  IMAD.IADD R3, R3, 0x1, R5 ;  /* 0x0000000103037824 */ /* 0x000fe400078e0205 */
[----:B-1----:R-:W-:-:S03]  /*9440*/  IMAD R12, R19, R14, R12 ;  /* 0x0000000e130c7224 */ /* 0x002fc600078e020c */
[--C-:B------:R-:W-:Y:S01]  /*9450*/  SHF.R.U64 R14, R2, UR4, R3.reuse ;  /* 0x00000004020e7c19 */ /* 0x100fe20008001203 */
[----:B----4-:R-:W-:Y:S01]  /*9460*/  IMAD.MOV R2, RZ, RZ, -R4 ;  /* 0x000000ffff027224 */ /* 0x010fe200078e0a04 */
[----:B------:R-:W-:Y:S01]  /*9470*/  SHF.R.U32.HI R3, RZ, UR4, R3 ;  /* 0x00000004ff037c19 */ /* 0x000fe20008011603 */
[----:B------:R-:W-:Y:S02]  /*9480*/  ULDC UR4, c[0x0][0x608] ;  /* 0x0001820000047ab9 */ /* 0x000fe40000000800 */
[----:B---3--:R-:W-:Y:S01]  /*9490*/  @P4 IMAD R12, R20, R2, R13 ;  /* 0x00000002140c4224 */ /* 0x008fe200078e020d */
[--C-:B------:R-:W-:Y:S02]  /*94a0*/  SHF.R.U64 R19, R14, UR4, R3.reuse ;  /* 0x000000040e137c19 */ /* 0x100fe40008001203 */
[----:B------:R-:W-:Y:S01]  /*94b0*/  SHF.R.U32.HI R2, RZ, UR4, R3 ;  /* 0x00000004ff027c19 */ /* 0x000fe20008011603 */
[----:B------:R-:W-:-:S03]  /*94c0*/  ULDC UR4, c[0x0][0x658] ;  /* 0x0001960000047ab9 */ /* 0x000fc60000000800 */
[--C-:B------:R-:W-:Y:S02]  /*94d0*/  SHF.R.U64 R13, R19, UR4, R2.reuse ;  /* 0x00000004130d7c19 */ /* 0x100fe40008001202 */
[----:B------:R-:W-:-:S03]  /*94e0*/  SHF.R.U32.HI R2, RZ, UR4, R2 ;  /* 0x00000004ff027c19 */ /* 0x000fc60008011602 */
[----:B------:R-:W-:Y:S02]  /*94f0*/  IMAD.MOV.U32 R4, RZ, RZ, R13 ;  /* 0x000000ffff047224 */ /* 0x000fe400078e000d */
[----:B------:R-:W-:Y:S01]  /*9500*/  IMAD.MOV.U32 R3, RZ, RZ, R2 ;  /* 0x000000ffff037224 */ /* 0x000fe200078e0002 */
[----:B------:R-:W-:Y:S06]  /*9510*/  @!P1 BRA `(.L_x_310) ;  /* 0x00000000002c9947 */ /* 0x000fec0003800000 */
        /* <DEDUP_REMOVED lines=9> */
[----:B------:R-:W-:-:S04]  /*95b0*/  IMAD.WIDE.U32.X R2, R15, UR7, R2, P3 ;  /* 0x000000070f027c25 */ /* 0x000fc800098e0402 */
[----:B------:R-:W-:-:S07]  /*95c0*/  IMAD.MOV.U32 R4, RZ, RZ, R2 ;  /* 0x000000ffff047224 */ /* 0x000fce00078e0002 */
.L_x_310:
[----:B------:R-:W-:Y:S01]  /*95d0*/  ULDC UR4, c[0x0][0x648] ;  /* 0x0001920000047ab9 */ /* 0x000fe20000000800 */
[----:B------:R-:W-:Y:S01]  /*95e0*/  LOP3.LUT R2, R19, UR16, RZ, 0xc0, !PT ;  /* 0x0000001013027c12 */ /* 0x000fe2000f8ec0ff */
[----:B------:R-:W-:Y:S01]  /*95f0*/  ULDC UR5, c[0x0][0x610] ;  /* 0x0001840000057ab9 */ /* 0x000fe20000000800 */
[----:B------:R-:W-:Y:S01]  /*9600*/  SHF.R.U64 R3, R4, UR4, R3 ;  /* 0x0000000404037c19 */ /* 0x000fe20008001203 */
[----:B------:R-:W-:Y:S01]  /*9610*/  ULDC UR4, c[0x0][0x638] ;  /* 0x00018e0000047ab9 */ /* 0x000fe20000000800 */
[----:B------:R-:W-:-:S03]  /*9620*/  LOP3.LUT R14, R14, UR15, RZ, 0xc0, !PT ;  /* 0x0000000f0e0e7c12 */ /* 0x000fc6000f8ec0ff */
[----:B------:R-:W-:Y:S02]  /*9630*/  IMAD.MOV R4, RZ, RZ, -R3 ;  /* 0x000000ffff047224 */ /* 0x000fe400078e0a03 */
[----:B------:R-:W-:Y:S02]  /*9640*/  IMAD R3, R3, UR17, R2 ;  /* 0x0000001103037c24 */ /* 0x000fe4000f8e0202 */
[----:B------:R-:W-:Y:S01]  /*9650*/  IMAD R13, R4, UR4, R13 ;  /* 0x00000004040d7c24 */ /* 0x000fe2000f8e020d */
[----:B------:R-:W-:Y:S01]  /*9660*/  ULDC UR4, c[0x0][0x600] ;  /* 0x0001800000047ab9 */ /* 0x000fe20000000800 */
[----:B------:R-:W-:Y:S02]  /*9670*/  IMAD R12, R3, UR5, R12 ;  /* 0x00000005030c7c24 */ /* 0x000fe4000f8e020c */
[----:B------:R-:W-:Y:S02]  /*9680*/  IMAD R13, R13, UR4, R14 ;  /* 0x000000040d0d7c24 */ /* 0x000fe4000f8e020e */
[----:B------:R-:W-:-:S02]  /*9690*/  IMAD.MOV.U32 R3, RZ, RZ, 0x1 ;  /* 0x00000001ff037424 */ /* 0x000fc400078e00ff */
[----:B------:R-:W-:Y:S01]  /*96a0*/  IMAD.MOV.U32 R2, RZ, RZ, R11 ;  /* 0x000000ffff027224 */ /* 0x000fe200078e000b */
[----:B------:R-:W-:Y:S02]  /*96b0*/  SEL R22, R13, R12, !P4 ;  /* 0x0000000c0d167207 */ /* 0x000fe40006000000 */
[----:B------:R-:W-:-:S07]  /*96c0*/  SEL R19, R12, R13, !P4 ;  /* 0x0000000d0c137207 */ /* 0x000fce0006000000 */
.L_x_308:
[----:B------:R-:W-:Y:S05]  /*96d0*/  BSYNC B1 ;  /* 0x0000000000017941 */ /* 0x000fea0003800000 */
.L_x_307:
[----:B------:R-:W-:-:S13]  /*96e0*/  LOP3.LUT P1, RZ, R3, 0xff, RZ, 0xc0, !PT ;  /* 0x000000ff03ff7812 */ /* 0x000fda000782c0ff */
[----:B------:R-:W-:Y:S05]  /*96f0*/  @P1 BRA `(.L_x_311) ;  /* 0xfffffff400241947 */ /* 0x000fea000383ffff */
[----:B------:R-:W-:Y:S05]  /*9700*/  BSYNC B0 ;  /* 0x0000000000007941 */ /* 0x000fea0003800000 */
.L_x_299:
[----:B------:R-:W-:-:S03]  /*9710*/  UMOV UR4, 0xffffffff ;  /* 0xffffffff00047882 */ /* 0x000fc60000000000 */
[----:B------:R-:W-:Y:S05]  /*9720*/  BRA.DIV UR4, `(.L_x_312) ;  /* 0x0000000604647947 */ /* 0x000fea000b800000 */
[----:B------:R-:W-:-:S13]  /*9730*/  ELECT P6, URZ, PT ;  /* 0x00000000003f782f */ /* 0x000fda00038c0000 */
.L_x_329:
[----:B------:R-:W-:Y:S04]  /*9740*/  BSSY B0, `(.L_x_313) ;  /* 0x0000034000007945 */ /* 0x000fe80003800000 */
[----:B------:R-:W-:Y:S05]  /*9750*/  @!P6 BRA `(.L_x_314) ;  /* 0x0000000000c8e947 */ /* 0x000fea0003800000 */
[----:B------:R-:W-:-:S04]  /*9760*/  LOP3.LUT R16, R16, 0x2, RZ, 0xfc, !PT ;  /* 0x0000000210107812 */ /* 0x000fc800078efcff */
[----:B------:R-:W-:-:S13]  /*9770*/  ISETP.NE.AND P0, PT, R16, 0x3, PT ;  /* 0x000000031000780c */ /* 0x000fda0003f05270 */
[----:B------:R-:W-:Y:S05]  /*9780*/  @!P0 BRA `(.L_x_315) ;  /* 0x0000000000048947 */ /* 0x000fea0003800000 */
[----:B------:R-:W-:Y:S01]  /*9790*/  BPT.TRAP 0x1 ;  /* 0x000000040000795c */ /* 0x000fe20000300000 */
.L_x_315:
[----:B------:R-:W0:Y:S01]  /*97a0*/  S2R R3, SR_CgaCtaId ;  /* 0x0000000000037919 */ /* 0x000e220000008800 */
[----:B------:R-:W-:-:S04]  /*97b0*/  MOV R2, 0x400 ;  /* 0x0000040000027802 */ /* 0x000fc80000000f00 */
[----:B0-----:R-:W-:Y:S02]  /*97c0*/  LEA R3, R3, R2, 0x18 ;  /* 0x0000000203037211 */ /* 0x001fe400078ec0ff */
[----:B------:R-:W-:-:S03]  /*97d0*/  SHF.L.U32 R2, R0, 0x1f, RZ ;  /* 0x0000001f00027819 */ /* 0x000fc600000006ff */
[----:B------:R-:W-:-:S04]  /*97e0*/  VIADD R3, R3, 0x28 ;  /* 0x0000002803037836 */ /* 0x000fc80000000000 */
[C---:B------:R-:W-:Y:S02]  /*97f0*/  IMAD R7, R8.reuse, 0x8, R3 ;  /* 0x0000000808077824 */ /* 0x040fe400078e0203 */
[----:B------:R-:W-:Y:S02]  /*9800*/  VIADD R8, R8, 0x1 ;  /* 0x0000000108087836 */ /* 0x000fe40000000000 */
[----:B------:R-:W0:Y:S03]  /*9810*/  SYNCS.PHASECHK.TRANS64.TRYWAIT P0, [R7+URZ], R2 ;  /* 0x00000002070075a7 */ /* 0x000e26000800017f */
[----:B------:R-:W-:-:S04]  /*9820*/  ISETP.NE.AND P1, PT, R8, 0x5, PT ;  /* 0x000000050800780c */ /* 0x000fc80003f25270 */
[----:B------:R-:W-:Y:S02]  /*9830*/  SEL R5, RZ, 0x1, P1 ;  /* 0x00000001ff057807 */ /* 0x000fe40000800000 */
[----:B------:R-:W-:Y:S02]  /*9840*/  SEL R8, R8, RZ, P1 ;  /* 0x000000ff08087207 */ /* 0x000fe40000800000 */
[----:B------:R-:W-:-:S03]  /*9850*/  LOP3.LUT R5, R0, R5, RZ, 0x3c, !PT ;  /* 0x0000000500057212 */ /* 0x000fc600078e3cff */
[----:B------:R-:W-:Y:S01]  /*9860*/  IMAD R9, R8, 0x8, R3 ;  /* 0x0000000808097824 */ /* 0x000fe200078e0203 */
[----:B------:R-:W-:Y:S01]  /*9870*/  SHF.L.U32 R4, R5, 0x1f, RZ ;  /* 0x0000001f05047819 */ /* 0x000fe200000006ff */
[----:B0-----:R-:W-:Y:S06]  /*9880*/  @!P0 BRA `(.L_x_316) ;  /* 0x00000004002c8947 */ /* 0x001fec0003800000 */
.L_x_330:
[----:B------:R-:W1:Y:S01]  /*9890*/  SYNCS.PHASECHK.TRANS64.TRYWAIT P0, [R9+URZ], R4 ;  /* 0x00000004090075a7 */ /* 0x000e62000800017f */
[----:B------:R-:W-:-:S05]  /*98a0*/  VIADD R0, R8, 0x1 ;  /* 0x0000000108007836 */ /* 0x000fca0000000000 */
[----:B------:R-:W-:-:S04]  /*98b0*/  ISETP.NE.AND P1, PT, R0, 0x5, PT ;  /* 0x000000050000780c */ /* 0x000fc80003f25270 */
[----:B0-----:R-:W-:Y:S02]  /*98c0*/  SEL R2, RZ, 0x1, P1 ;  /* 0x00000001ff027807 */ /* 0x001fe40000800000 */
[----:B------:R-:W-:Y:S02]  /*98d0*/  SEL R0, R0, RZ, P1 ;  /* 0x000000ff00007207 */ /* 0x000fe40000800000 */
[----:B------:R-:W-:-:S03]  /*98e0*/  LOP3.LUT R7, R5, R2, RZ, 0x3c, !PT ;  /* 0x0000000205077212 */ /* 0x000fc600078e3cff */
[----:B------:R-:W-:Y:S01]  /*98f0*/  IMAD R6, R0, 0x8, R3 ;  /* 0x0000000800067824 */ /* 0x000fe200078e0203 */
[----:B------:R-:W-:Y:S01]  /*9900*/  SHF.L.U32 R5, R7, 0x1f, RZ ;  /* 0x0000001f07057819 */ /* 0x000fe200000006ff */
[----:B-1----:R-:W-:Y:S06]  /*9910*/  @!P0 BRA `(.L_x_317) ;  /* 0x00000004001c8947 */ /* 0x002fec0003800000 */
.L_x_331:
[----:B------:R-:W1:Y:S01]  /*9920*/  SYNCS.PHASECHK.TRANS64.TRYWAIT P0, [R6+URZ], R5 ;  /* 0x00000005060075a7 */ /* 0x000e62000800017f */
[----:B------:R-:W-:-:S05]  /*9930*/  VIADD R0, R0, 0x1 ;  /* 0x0000000100007836 */ /* 0x000fca0000000000 */
[----:B------:R-:W-:-:S04]  /*9940*/  ISETP.NE.AND P1, PT, R0, 0x5, PT ;  /* 0x000000050000780c */ /* 0x000fc80003f25270 */
[----:B------:R-:W-:Y:S02]  /*9950*/  SEL R2, RZ, 0x1, P1 ;  /* 0x00000001ff027807 */ /* 0x000fe40000800000 */
[----:B------:R-:W-:Y:S02]  /*9960*/  SEL R0, R0, RZ, P1 ;  /* 0x000000ff00007207 */ /* 0x000fe40000800000 */
[----:B------:R-:W-:-:S03]  /*9970*/  LOP3.LUT R7, R7, R2, RZ, 0x3c, !PT ;  /* 0x0000000207077212 */ /* 0x000fc600078e3cff */
[----:B0-----:R-:W-:Y:S01]  /*9980*/  IMAD R9, R0, 0x8, R3 ;  /* 0x0000000800097824 */ /* 0x001fe200078e0203 */
[----:B------:R-:W-:Y:S01]  /*9990*/  SHF.L.U32 R4, R7, 0x1f, RZ ;  /* 0x0000001f07047819 */ /* 0x000fe200000006ff */
[----:B-1----:R-:W-:Y:S06]  /*99a0*/  @!P0 BRA `(.L_x_318) ;  /* 0x00000004000c8947 */ /* 0x002fec0003800000 */
.L_x_332:
[----:B------:R-:W1:Y:S01]  /*99b0*/  SYNCS.PHASECHK.TRANS64.TRYWAIT P0, [R9+URZ], R4 ;  /* 0x00000004090075a7 */ /* 0x000e62000800017f */
[----:B------:R-:W-:-:S05]  /*99c0*/  VIADD R0, R0, 0x1 ;  /* 0x0000000100007836 */ /* 0x000fca0000000000 */
[----:B------:R-:W-:-:S04]  /*99d0*/  ISETP.NE.AND P1, PT, R0, 0x5, PT ;  /* 0x000000050000780c */ /* 0x000fc80003f25270 */
[----:B------:R-:W-:Y:S02]  /*99e0*/  SEL R2, RZ, 0x1, P1 ;  /* 0x00000001ff027807 */ /* 0x000fe40000800000 */
[----:B------:R-:W-:Y:S02]  /*99f0*/  SEL R0, R0, RZ, P1 ;  /* 0x000000ff00007207 */ /* 0x000fe40000800000 */
[----:B------:R-:W-:Y:S01]  /*9a00*/  LOP3.LUT R2, R7, R2, RZ, 0x3c, !PT ;  /* 0x0000000207027212 */ /* 0x000fe200078e3cff */
[----:B-1----:R-:W-:Y:S06]  /*9a10*/  @!P0 BRA `(.L_x_319) ;  /* 0x0000000400048947 */ /* 0x002fec0003800000 */
.L_x_333:
[----:B------:R-:W-:Y:S01]  /*9a20*/  IMAD R3, R0, 0x8, R3 ;  /* 0x0000000800037824 */ /* 0x000fe200078e0203 */
[----:B------:R-:W-:-:S07]  /*9a30*/  SHF.L.U32 R0, R2, 0x1f, RZ ;  /* 0x0000001f02007819 */ /* 0x000fce00000006ff */
.L_x_320:
[----:B--2---:R2:W3:Y:S02]  /*9a40*/  SYNCS.PHASECHK.TRANS64.TRYWAIT P0, [R3+URZ], R0 ;  /* 0x00000000030075a7 */ /* 0x0044e4000800017f */
[----:B---3--:R-:W-:Y:S05]  /*9a50*/  @!P0 NANOSLEEP.SYNCS 0x989680 ;  /* 0x009896800000895d */ /* 0x008fea0003900000 */
[----:B------:R-:W3:Y:S02]  /*9a60*/  @!P0 SYNCS.PHASECHK.TRANS64 P0, [R3+URZ], R0 ;  /* 0x00000000030085a7 */ /* 0x000ee4000800007f */
[----:B---3--:R-:W-:Y:S05]  /*9a70*/  @!P0 BRA `(.L_x_320) ;  /* 0xfffffffc00f08947 */ /* 0x008fea000383ffff */
.L_x_314:
[----:B------:R-:W-:Y:S05]  /*9a80*/  BSYNC B0 ;  /* 0x0000000000007941 */ /* 0x000fea0003800000 */
.L_x_313:
[----:B------:R-:W-:Y:S05]  /*9a90*/  EXIT ;  /* 0x000000000000794d */ /* 0x000fea0003800000 */
.L_x_19:
[----:B-1----:R1:W2:Y:S02]  /*9aa0*/  SYNCS.PHASECHK.TRANS64.TRYWAIT P0, [R161+URZ], R0 ;  /* 0x00000000a10075a7 */ /* 0x0022a4000800017f */
[----:B--2---:R-:W-:Y:S05]  /*9ab0*/  @!P0 NANOSLEEP.SYNCS 0x989680 ;  /* 0x009896800000895d */ /* 0x004fea0003900000 */
[----:B------:R-:W2:Y:S02]  /*9ac0*/  @!P0 SYNCS.PHASECHK.TRANS64 P0, [R161+URZ], R0 ;  /* 0x00000000a10085a7 */ /* 0x000ea4000800007f */
[----:B--2---:R-:W-:Y:S05]  /*9ad0*/  @!P0 BRA `(.L_x_19) ;  /* 0xfffffffc00f08947 */ /* 0x004fea000383ffff */
[----:B------:R-:W-:Y:S05]  /*9ae0*/  BRA `(.L_x_321) ;  /* 0xffffff7c00007947 */ /* 0x000fea000383ffff */
.L_x_24:
[----:B--2---:R2:W3:Y:S02]  /*9af0*/  SYNCS.PHASECHK.TRANS64.TRYWAIT P1, [R3+URZ], R0 ;  /* 0x00000000030075a7 */ /* 0x0044e4000802017f */
[----:B---3--:R-:W-:Y:S05]  /*9b00*/  @!P1 NANOSLEEP.SYNCS 0x989680 ;  /* 0x009896800000995d */ /* 0x008fea0003900000 */
[----:B------:R-:W3:Y:S02]  /*9b10*/  @!P1 SYNCS.PHASECHK.TRANS64 P1, [R3+URZ], R0 ;  /* 0x00000000030095a7 */ /* 0x000ee4000802007f */
[----:B---3--:R-:W-:Y:S05]  /*9b20*/  @!P1 BRA `(.L_x_24) ;  /* 0xfffffffc00f09947 */ /* 0x008fea000383ffff */
[----:B------:R-:W-:Y:S05]  /*9b30*/  BRA `(.L_x_23) ;  /* 0xffffff7c00707947 */ /* 0x000fea000383ffff */
.L_x_29:
[----:B--2---:R-:W-:-:S04]  /*9b40*/  IMAD.U32 R5, RZ, RZ, UR4 ;  /* 0x00000004ff057e24 */ /* 0x004fc8000f8e00ff */
[----:B------:R2:W3:Y:S03]  /*9b50*/  SYNCS.PHASECHK.TRANS64.TRYWAIT P1, [R5+URZ], R4 ;  /* 0x00000004050075a7 */ /* 0x0004e6000802017f */
[----:B---3--:R-:W-:Y:S05]  /*9b60*/  @!P1 NANOSLEEP.SYNCS 0x989680 ;  /* 0x009896800000995d */ /* 0x008fea0003900000 */
[----:B------:R-:W3:Y:S02]  /*9b70*/  @!P1 SYNCS.PHASECHK.TRANS64 P1, [R5+URZ], R4 ;  /* 0x00000004050095a7 */ /* 0x000ee4000802007f */
[----:B---3--:R-:W-:Y:S05]  /*9b80*/  @!P1 BRA `(.L_x_29) ;  /* 0xfffffffc00ec9947 */ /* 0x008fea000383ffff */
[----:B------:R-:W-:Y:S05]  /*9b90*/  BRA `(.L_x_28) ;  /* 0xffffff7c00e47947 */ /* 0x000fea000383ffff */
.L_x_35:
[----:B-1----:R1:W2:Y:S02]  /*9ba0*/  SYNCS.PHASECHK.TRANS64.TRYWAIT P0, [R161+URZ+0x10], R0 ;  /* 0x00001000a10075a7 */ /* 0x0022a4000800017f */
[----:B--2---:R-:W-:Y:S05]  /*9bb0*/  @!P0 NANOSLEEP.SYNCS 0x989680 ;  /* 0x009896800000895d */ /* 0x004fea0003900000 */
[----:B------:R-:W2:Y:S02]  /*9bc0*/  @!P0 SYNCS.PHASECHK.TRANS64 P0, [R161+URZ+0x10], R0 ;  /* 0x00001000a10085a7 */ /* 0x000ea4000800007f */
[----:B--2---:R-:W-:Y:S05]  /*9bd0*/  @!P0 BRA `(.L_x_35) ;  /* 0xfffffffc00f08947 */ /* 0x004fea000383ffff */
[----:B------:R-:W-:Y:S05]  /*9be0*/  BRA `(.L_x_322) ;  /* 0xffffff8000d47947 */ /* 0x000fea000383ffff */
.L_x_300:
[----:B------:R-:W-:Y:S01]  /*9bf0*/  BSSY B1, `(.L_x_323) ;  /* 0x0000006000017945 */ /* 0x000fe20003800000 */
[----:B------:R-:W-:-:S07]  /*9c00*/  IMAD.MOV.U32 R15, RZ, RZ, -0x1 ;  /* 0xffffffffff0f7424 */ /* 0x000fce00078e00ff */
[----:B-----5:R-:W-:Y:S05]  /*9c10*/  WARPSYNC.COLLECTIVE R15, `(.L_x_324) ;  /* 0x000000000f0c7348 */ /* 0x020fea0003c00000 */
[----:B------:R-:W-:Y:S02]  /*9c20*/  ELECT P6, UR62, PT ;  /* 0x00000000003e782f */ /* 0x000fe400038c0000 */
[----:B------:R-:W-:Y:S01]  /*9c30*/  MOV R14, UR62 ;  /* 0x0000003e000e7c02 */ /* 0x000fe20008000f00 */
[----:B-----5:R-:W-:Y:S10]  /*9c40*/  ENDCOLLECTIVE ;  /* 0x000000000000791b */ /* 0x020ff40003800000 */
.L_x_324:
[----:B------:R-:W-:Y:S05]  /*9c50*/  BSYNC B1 ;  /* 0x0000000000017941 */ /* 0x000fea0003800000 */
.L_x_323:
[----:B------:R-:W-:Y:S05]  /*9c60*/  BRA `(.L_x_325) ;  /* 0xffffffec00d47947 */ /* 0x000fea000383ffff */
.L_x_303:
[----:B0-----:R0:W1:Y:S02]  /*9c70*/  SYNCS.PHASECHK.TRANS64.TRYWAIT P1, [R12+URZ+0x28], R5 ;  /* 0x000028050c0075a7 */ /* 0x001064000802017f */
[----:B-1----:R-:W-:Y:S05]  /*9c80*/  @!P1 NANOSLEEP.SYNCS 0x989680 ;  /* 0x009896800000995d */ /* 0x002fea0003900000 */
[----:B------:R-:W1:Y:S02]  /*9c90*/  @!P1 SYNCS.PHASECHK.TRANS64 P1, [R12+URZ+0x28], R5 ;  /* 0x000028050c0095a7 */ /* 0x000e64000802007f */
[----:B-1----:R-:W-:Y:S05]  /*9ca0*/  @!P1 BRA `(.L_x_303) ;  /* 0xfffffffc00f09947 */ /* 0x002fea000383ffff */
[----:B------:R-:W-:Y:S05]  /*9cb0*/  BRA `(.L_x_326) ;  /* 0xfffffff000087947 */ /* 0x000fea000383ffff */
.L_x_312:
[----:B------:R-:W-:Y:S01]  /*9cc0*/  BSSY B0, `(.L_x_327) ;  /* 0x0000006000007945 */ /* 0x000fe20003800000 */
[----:B------:R-:W-:-:S07]  /*9cd0*/  IMAD.MOV.U32 R15, RZ, RZ, -0x1 ;  /* 0xffffffffff0f7424 */ /* 0x000fce00078e00ff */
[----:B-----5:R-:W-:Y:S05]  /*9ce0*/  WARPSYNC.COLLECTIVE R15, `(.L_x_328) ;  /* 0x000000000f0c7348 */ /* 0x020fea0003c00000 */
[----:B------:R-:W-:Y:S02]  /*9cf0*/  ELECT P6, UR62, PT ;  /* 0x00000000003e782f */ /* 0x000fe400038c0000 */
[----:B------:R-:W-:Y:S01]  /*9d00*/  MOV R14, UR62 ;  /* 0x0000003e000e7c02 */ /* 0x000fe20008000f00 */
[----:B-----5:R-:W-:Y:S10]  /*9d10*/  ENDCOLLECTIVE ;  /* 0x000000000000791b */ /* 0x020ff40003800000 */
.L_x_328:
[----:B------:R-:W-:Y:S05]  /*9d20*/  BSYNC B0 ;  /* 0x0000000000007941 */ /* 0x000fea0003800000 */
.L_x_327:
[----:B------:R-:W-:Y:S05]  /*9d30*/  BRA `(.L_x_329) ;  /* 0xfffffff800807947 */ /* 0x000fea000383ffff */
.L_x_316:
[----:B0-----:R0:W1:Y:S02]  /*9d40*/  SYNCS.PHASECHK.TRANS64.TRYWAIT P0, [R7+URZ], R2 ;  /* 0x00000002070075a7 */ /* 0x001064000800017f */
[----:B-1----:R-:W-:Y:S05]  /*9d50*/  @!P0 NANOSLEEP.SYNCS 0x989680 ;  /* 0x009896800000895d */ /* 0x002fea0003900000 */
[----:B------:R-:W1:Y:S02]  /*9d60*/  @!P0 SYNCS.PHASECHK.TRANS64 P0, [R7+URZ], R2 ;  /* 0x00000002070085a7 */ /* 0x000e64000800007f */
[----:B-1----:R-:W-:Y:S05]  /*9d70*/  @!P0 BRA `(.L_x_316) ;  /* 0xfffffffc00f08947 */ /* 0x002fea000383ffff */
[----:B------:R-:W-:Y:S05]  /*9d80*/  BRA `(.L_x_330) ;  /* 0xfffffff800c07947 */ /* 0x000fea000383ffff */
.L_x_317:
[----:B0-----:R0:W1:Y:S02]  /*9d90*/  SYNCS.PHASECHK.TRANS64.TRYWAIT P0, [R9+URZ], R4 ;  /* 0x00000004090075a7 */ /* 0x001064000800017f */
[----:B-1----:R-:W-:Y:S05]  /*9da0*/  @!P0 NANOSLEEP.SYNCS 0x989680 ;  /* 0x009896800000895d */ /* 0x002fea0003900000 */
[----:B------:R-:W1:Y:S02]  /*9db0*/  @!P0 SYNCS.PHASECHK.TRANS64 P0, [R9+URZ], R4 ;  /* 0x00000004090085a7 */ /* 0x000e64000800007f */
[----:B-1----:R-:W-:Y:S05]  /*9dc0*/  @!P0 BRA `(.L_x_317) ;  /* 0xfffffffc00f08947 */ /* 0x002fea000383ffff */
[----:B------:R-:W-:Y:S05]  /*9dd0*/  BRA `(.L_x_331) ;  /* 0xfffffff800d07947 */ /* 0x000fea000383ffff */
.L_x_318:
[----:B0-----:R0:W1:Y:S02]  /*9de0*/  SYNCS.PHASECHK.TRANS64.TRYWAIT P0, [R6+URZ], R5 ;  /* 0x00000005060075a7 */ /* 0x001064000800017f */
[----:B-1----:R-:W-:Y:S05]  /*9df0*/  @!P0 NANOSLEEP.SYNCS 0x989680 ;  /* 0x009896800000895d */ /* 0x002fea0003900000 */
[----:B------:R-:W1:Y:S02]  /*9e00*/  @!P0 SYNCS.PHASECHK.TRANS64 P0, [R6+URZ], R5 ;  /* 0x00000005060085a7 */ /* 0x000e64000800007f */
[----:B-1----:R-:W-:Y:S05]  /*9e10*/  @!P0 BRA `(.L_x_318) ;  /* 0xfffffffc00f08947 */ /* 0x002fea000383ffff */
[----:B------:R-:W-:Y:S05]  /*9e20*/  BRA `(.L_x_332) ;  /* 0xfffffff800e07947 */ /* 0x000fea000383ffff */
.L_x_319:
[----:B-1----:R1:W2:Y:S02]  /*9e30*/  SYNCS.PHASECHK.TRANS64.TRYWAIT P0, [R9+URZ], R4 ;  /* 0x00000004090075a7 */ /* 0x0022a4000800017f */
[----:B--2---:R-:W-:Y:S05]  /*9e40*/  @!P0 NANOSLEEP.SYNCS 0x989680 ;  /* 0x009896800000895d */ /* 0x004fea0003900000 */
[----:B------:R-:W2:Y:S02]  /*9e50*/  @!P0 SYNCS.PHASECHK.TRANS64 P0, [R9+URZ], R4 ;  /* 0x00000004090085a7 */ /* 0x000ea4000800007f */
[----:B--2---:R-:W-:Y:S05]  /*9e60*/  @!P0 BRA `(.L_x_319) ;  /* 0xfffffffc00f08947 */ /* 0x004fea000383ffff */
[----:B------:R-:W-:Y:S05]  /*9e70*/  BRA `(.L_x_333) ;  /* 0xfffffff800e87947 */ /* 0x000fea000383ffff */
.L_x_334:
[----:B------:R-:W-:-:S00]  /*9e80*/  BRA `(.L_x_334) ;  /* 0xfffffffc00fc7947 */ /* 0x000fc0000383ffff */
[----:B------:R-:W-:-:S00]  /*9e90*/  NOP ;  /* 0x0000000000007918 */ /* 0x000fc00000000000 */
        /* <DEDUP_REMOVED lines=14> */
.L_x_335:


//--------------------- .nv.global.init           --------------------------
	.section	.nv.global.init,"aw",@progbits
.nv.global.init:
	.type		$str$22,@object
	.size		$str$22,($str$23 - $str$22)
$str$22:
        /*0000*/ 	.byte	0x6b, 0x5f, 0x74, 0x69, 0x6c, 0x65, 0x5f, 0x63, 0x6f, 0x75, 0x6e, 0x74, 0x20, 0x3e, 0x3d, 0x20
        /*0010*/ 	.byte	0x31, 0x00
	.type		$str$23,@object
	.size		$str$23,(__unnamed_1 - $str$23)
$str$23:
        /*0012*/ 	.byte	0x2f, 0x74, 0x6d, 0x70, 0x2f, 0x63, 0x75, 0x74, 0x6c, 0x61, 0x73, 0x73, 0x5f, 0x73, 0x77, 0x65
        /*0022*/ 	.byte	0x65, 0x70, 0x5f, 0x73, 0x72, 0x63, 0x2f, 0x69, 0x6e, 0x63, 0x6c, 0x75, 0x64, 0x65, 0x2f, 0x63
        /*0032*/ 	.byte	0x75, 0x74, 0x6c, 0x61, 0x73, 0x73, 0x2f, 0x67, 0x65, 0x6d, 0x6d, 0x2f, 0x63, 0x6f, 0x6c, 0x6c
        /*0042*/ 	.byte	0x65, 0x63, 0x74, 0x69, 0x76, 0x65, 0x2f, 0x73, 0x6d, 0x39, 0x30, 0x5f, 0x6d, 0x6d, 0x61, 0x5f
        /*0052*/ 	.byte	0x74, 0x6d, 0x61, 0x5f, 0x67, 0x6d, 0x6d, 0x61, 0x5f, 0x73, 0x73, 0x5f, 0x77, 0x61, 0x72, 0x70
        /*0062*/ 	.byte	0x73, 0x70, 0x65, 0x63, 0x69, 0x61, 0x6c, 0x69, 0x7a, 0x65, 0x64, 0x2e, 0x68, 0x70, 0x70, 0x00
	.type		__unnamed_1,@object
	.size		__unnamed_1,(.L_0 - __unnamed_1)
__unnamed_1:
        /*0072*/ 	.byte	0x76, 0x6f, 0x69, 0x64, 0x20, 0x63, 0x75, 0x74, 0x6c, 0x61, 0x73, 0x73, 0x3a, 0x3a, 0x67, 0x65
        /* <DEDUP_REMOVED lines=172> */
        /*0b42*/ 	.byte	0x74, 0x69, 0x74, 0x79, 0x5d, 0x00
.L_0:


//--------------------- .nv.shared._ZN7cutlass13device_kernelINS_4gemm6kernel13GemmUniversalIN4cute5tupleIJiiiiEEENS1_10collective13CollectiveMmaINS1_34MainloopSm90TmaGmmaWarpSpecializedILi5ENS5_IJNS4_1CILi2EEENSA_ILi1EEESC_EEENS1_32KernelTmaWarpSpecializedPingpongEEENS5_IJNSA_ILi64EEENSA_ILi256EEENSA_ILi32EEEEEEaNS5_IJlSC_lEEEaSK_NS4_8TiledMMAINS4_8MMA_AtomIJNS4_4SM904GMMA27MMA_64x256x32_S32S8S8_SS_TNEEEENS4_6LayoutINS5_IJSC_SC_SC_EEENS5_IJNSA_ILi0EEEST_ST_EEEEENS5_IJNS4_10UnderscoreESW_SW_EEEEENS4_13SM90_TMA_LOADENS4_14ComposedLayoutINS4_7SwizzleILi1ELi4ELi3EEENS4_18smem_ptr_flag_bitsILi8EEENSR_INS5_IJNSA_ILi8EEESI_EEENS5_IJSI_SC_EEEEEEEvNS4_8identityENS4_23SM90_TMA_LOAD_MULTICASTES19_vS1A_EENS_8epilogue10collective6detail29Sm90TmaWarpSpecializedAdapterINS1E_15DefaultEpilogueIaSK_SK_NS1D_6thread17LinearCombinationIaLi1EiiLNS1I_9ScaleType4KindE0ELNS_15FloatRoundStyleE2EaEENS1_15EpilogueDefaultEEEEEvvEEEEvNT_6ParamsE --------------------------
	.section	.nv.shared._ZN7cutlass13device_kernelINS_4gemm6kernel13GemmUniversalIN4cute5tupleIJiiiiEEENS1_10collective13CollectiveMmaINS1_34MainloopSm90TmaGmmaWarpSpecializedILi5ENS5_IJNS4_1CILi2EEENSA_ILi1EEESC_EEENS1_32KernelTmaWarpSpecializedPingpongEEENS5_IJNSA_ILi64EEENSA_ILi256EEENSA_ILi32EEEEEEaNS5_IJlSC_lEEEaSK_NS4_8TiledMMAINS4_8MMA_AtomIJNS4_4SM904GMMA27MMA_64x256x32_S32S8S8_SS_TNEEEENS4_6LayoutINS5_IJSC_SC_SC_EEENS5_IJNSA_ILi0EEEST_ST_EEEEENS5_IJNS4_10UnderscoreESW_SW_EEEEENS4_13SM90_TMA_LOADENS4_14ComposedLayoutINS4_7SwizzleILi1ELi4ELi3EEENS4_18smem_ptr_flag_bitsILi8EEENSR_INS5_IJNSA_ILi8EEESI_EEENS5_IJSI_SC_EEEEEEEvNS4_8identityENS4_23SM90_TMA_LOAD_MULTICASTES19_vS1A_EENS_8epilogue10collective6detail29Sm90TmaWarpSpecializedAdapterINS1E_15DefaultEpilogueIaSK_SK_NS1D_6thread17LinearCombinationIaLi1EiiLNS1I_9ScaleType4KindE0ELNS_15FloatRoundStyleE2EaEENS1_15EpilogueDefaultEEEEEvvEEEEvNT_6ParamsE,"aw",@nobits
	.sectionflags	@""
	.align	16
	.zero		1024


//--------------------- .nv.shared.reserved.0     --------------------------
	.section	.nv.shared.reserved.0,"aw",@nobits
	.weak		__nv_reservedSMEM_offset_0_alias
	.size		__nv_reservedSMEM_offset_0_alias, 0, 0
	.other		__nv_reservedSMEM_offset_0_alias,@"STO_CUDA_RESERVED_SHARED STV_DEFAULT"
__nv_reservedSMEM_offset_0_alias:
	.zero		0


//--------------------- .nv.global                --------------------------
	.section	.nv.global,"aw",@nobits
.nv.global:
	.type		_ZN39_INTERNAL_5595adec_4_k_cu_7768b6d1_57414cute1_E,@object
	.size		_ZN39_INTERNAL_5595adec_4_k_cu_7768b6d1_57414cute1_E,(_ZN39_INTERNAL_5595adec_4_k_cu_7768b6d1_57414cuda3std3__45__cpo6cbeginE - _ZN39_INTERNAL_5595adec_4_k_cu_7768b6d1_57414cute1_E)
_ZN39_INTERNAL_5595adec_4_k_cu_7768b6d1_57414cute1_E:
	.zero		1
	.type		_ZN39_INTERNAL_5595adec_4_k_cu_7768b6d1_57414cuda3std3__45__cpo6cbeginE,@object
	.size		_ZN39_INTERNAL_5595adec_4_k_cu_7768b6d1_57414cuda3std3__45__cpo6cbeginE,(_ZN39_INTERNAL_5595adec_4_k_cu_7768b6d1_57414cuda3std3__48in_placeE - _ZN39_INTERNAL_5595adec_4_k_cu_7768b6d1_57414cuda3std3__45__cpo6cbeginE)
_ZN39_INTERNAL_5595adec_4_k_cu_7768b6d1_57414cuda3std3__45__cpo6cbeginE:
	.zero		1
	.type		_ZN39_INTERNAL_5595adec_4_k_cu_7768b6d1_57414cuda3std3__48in_placeE,@object
	.size		_ZN39_INTERNAL_5595adec_4_k_cu_7768b6d1_57414cuda3std3__48in_placeE,(_ZN39_INTERNAL_5595adec_4_k_cu_7768b6d1_57414cuda3std6ranges3__45__cpo9iter_moveE - _ZN39_INTERNAL_5595adec_4_k_cu_7768b6d1_57414cuda3std3__48in_placeE)
_ZN39_INTERNAL_5595adec_4_k_cu_7768b6d1_57414cuda3std3__48in_placeE:
	.zero		1
	.type		_ZN39_INTERNAL_5595adec_4_k_cu_7768b6d1_57414cuda3std6ranges3__45__cpo9iter_moveE,@object
	.size		_ZN39_INTERNAL_5595adec_4_k_cu_7768b6d1_57414cuda3std6ranges3__45__cpo9iter_moveE,(_ZN39_INTERNAL_5595adec_4_k_cu_7768b6d1_57414cuda3std3__45__cpo5beginE - _ZN39_INTERNAL_5595adec_4_k_cu_7768b6d1_57414cuda3std6ranges3__45__cpo9iter_moveE)
_ZN39_INTERNAL_5595adec_4_k_cu_7768b6d1_57414cuda3std6ranges3__45__cpo9iter_moveE:
	.zero		1
	.type		_ZN39_INTERNAL_5595adec_4_k_cu_7768b6d1_57414cuda3std3__45__cpo5beginE,@object
	.size		_ZN39_INTERNAL_5595adec_4_k_cu_7768b6d1_57414cuda3std3__45__cpo5beginE,(_ZN39_INTERNAL_5595adec_4_k_cu_7768b6d1_57414cuda3std3__441_GLOBAL__N__5595adec_4_k_cu_7768b6d1_57416ignoreE - _ZN39_INTERNAL_5595adec_4_k_cu_7768b6d1_57414cuda3std3__45__cpo5beginE)
_ZN39_INTERNAL_5595adec_4_k_cu_7768b6d1_57414cuda3std3__45__cpo5beginE:
	.zero		1
	.type		_ZN39_INTERNAL_5595adec_4_k_cu_7768b6d1_57414cuda3std3__441_GLOBAL__N__5595adec_4_k_cu_7768b6d1_57416ignoreE,@object
	.size		_ZN39_INTERNAL_5595adec_4_k_cu_7768b6d1_57414cuda3std3__441_GLOBAL__N__5595adec_4_k_cu_7768b6d1_57416ignoreE,(_ZN39_INTERNAL_5595adec_4_k_cu_7768b6d1_57414cute7productE - _ZN39_INTERNAL_5595adec_4_k_cu_7768b6d1_57414cuda3std3__441_GLOBAL__N__5595adec_4_k_cu_7768b6d1_57416ignoreE)
_ZN39_INTERNAL_5595adec_4_k_cu_7768b6d1_57414cuda3std3__441_GLOBAL__N__5595adec_4_k_cu_7768b6d1_57416ignoreE:
	.zero		1
	.type		_ZN39_INTERNAL_5595adec_4_k_cu_7768b6d1_57414cute7productE,@object
	.size		_ZN39_INTERNAL_5595adec_4_k_cu_7768b6d1_57414cute7productE,(_ZN39_INTERNAL_5595adec_4_k_cu_7768b6d1_57414cuda3std3__45__cpo3endE - _ZN39_INTERNAL_5595adec_4_k_cu_7768b6d1_57414cute7productE)
_ZN39_INTERNAL_5595adec_4_k_cu_7768b6d1_57414cute7productE:
	.zero		1
	.type		_ZN39_INTERNAL_5595adec_4_k_cu_7768b6d1_57414cuda3std3__45__cpo3endE,@object
	.size		_ZN39_INTERNAL_5595adec_4_k_cu_7768b6d1_57414cuda3std3__45__cpo3endE,(_ZN39_INTERNAL_5595adec_4_k_cu_7768b6d1_57414cuda3std3__419piecewise_constructE - _ZN39_INTERNAL_5595adec_4_k_cu_7768b6d1_57414cuda3std3__45__cpo3endE)
_ZN39_INTERNAL_5595adec_4_k_cu_7768b6d1_57414cuda3std3__45__cpo3endE:
	.zero		1
	.type		_ZN39_INTERNAL_5595adec_4_k_cu_7768b6d1_57414cuda3std3__419piecewise_constructE,@object
	.size		_ZN39_INTERNAL_5595adec_4_k_cu_7768b6d1_57414cuda3std3__419piecewise_constructE,(_ZN39_INTERNAL_5595adec_4_k_cu_7768b6d1_57414cuda3std3__45__cpo4cendE - _ZN39_INTERNAL_5595adec_4_k_cu_7768b6d1_57414cuda3std3__419piecewise_constructE)
_ZN39_INTERNAL_5595adec_4_k_cu_7768b6d1_57414cuda3std3__419piecewise_constructE:
	.zero		1
	.type		_ZN39_INTERNAL_5595adec_4_k_cu_7768b6d1_57414cuda3std3__45__cpo4cendE,@object
	.size		_ZN39_INTERNAL_5595adec_4_k_cu_7768b6d1_57414cuda3std3__45__cpo4cendE,(_ZN39_INTERNAL_5595adec_4_k_cu_7768b6d1_57414cuda3std6ranges3__45__cpo4swapE - _ZN39_INTERNAL_5595adec_4_k_cu_7768b6d1_57414cuda3std3__45__cpo4cendE)
_ZN39_INTERNAL_5595adec_4_k_cu_7768b6d1_57414cuda3std3__45__cpo4cendE:
	.zero		1
	.type		_ZN39_INTERNAL_5595adec_4_k_cu_7768b6d1_57414cuda3std6ranges3__45__cpo4swapE,@object
	.size		_ZN39_INTERNAL_5595adec_4_k_cu_7768b6d1_57414cuda3std6ranges3__45__cpo4swapE,(.L_8 - _ZN39_INTERNAL_5595adec_4_k_cu_7768b6d1_57414cuda3std6ranges3__45__cpo4swapE)
_ZN39_INTERNAL_5595adec_4_k_cu_7768b6d1_57414cuda3std6ranges3__45__cpo4swapE:
	.zero		1
.L_8:


//--------------------- .nv.constant0._ZN7cutlass13device_kernelINS_4gemm6kernel13GemmUniversalIN4cute5tupleIJiiiiEEENS1_10collective13CollectiveMmaINS1_34MainloopSm90TmaGmmaWarpSpecializedILi5ENS5_IJNS4_1CILi2EEENSA_ILi1EEESC_EEENS1_32KernelTmaWarpSpecializedPingpongEEENS5_IJNSA_ILi64EEENSA_ILi256EEENSA_ILi32EEEEEEaNS5_IJlSC_lEEEaSK_NS4_8TiledMMAINS4_8MMA_AtomIJNS4_4SM904GMMA27MMA_64x256x32_S32S8S8_SS_TNEEEENS4_6LayoutINS5_IJSC_SC_SC_EEENS5_IJNSA_ILi0EEEST_ST_EEEEENS5_IJNS4_10UnderscoreESW_SW_EEEEENS4_13SM90_TMA_LOADENS4_14ComposedLayoutINS4_7SwizzleILi1ELi4ELi3EEENS4_18smem_ptr_flag_bitsILi8EEENSR_INS5_IJNSA_ILi8EEESI_EEENS5_IJSI_SC_EEEEEEEvNS4_8identityENS4_23SM90_TMA_LOAD_MULTICASTES19_vS1A_EENS_8epilogue10collective6detail29Sm90TmaWarpSpecializedAdapterINS1E_15DefaultEpilogueIaSK_SK_NS1D_6thread17LinearCombinationIaLi1EiiLNS1I_9ScaleType4KindE0ELNS_15FloatRoundStyleE2EaEENS1_15EpilogueDefaultEEEEEvvEEEEvNT_6ParamsE --------------------------
	.section	.nv.constant0._ZN7cutlass13device_kernelINS_4gemm6kernel13GemmUniversalIN4cute5tupleIJiiiiEEENS1_10collective13CollectiveMmaINS1_34MainloopSm90TmaGmmaWarpSpecializedILi5ENS5_IJNS4_1CILi2EEENSA_ILi1EEESC_EEENS1_32KernelTmaWarpSpecializedPingpongEEENS5_IJNSA_ILi64EEENSA_ILi256EEENSA_ILi32EEEEEEaNS5_IJlSC_lEEEaSK_NS4_8TiledMMAINS4_8MMA_AtomIJNS4_4SM904GMMA27MMA_64x256x32_S32S8S8_SS_TNEEEENS4_6LayoutINS5_IJSC_SC_SC_EEENS5_IJNSA_ILi0EEEST_ST_EEEEENS5_IJNS4_10UnderscoreESW_SW_EEEEENS4_13SM90_TMA_LOADENS4_14ComposedLayoutINS4_7SwizzleILi1ELi4ELi3EEENS4_18smem_ptr_flag_bitsILi8EEENSR_INS5_IJNSA_ILi8EEESI_EEENS5_IJSI_SC_EEEEEEEvNS4_8identityENS4_23SM90_TMA_LOAD_MULTICASTES19_vS1A_EENS_8epilogue10collective6detail29Sm90TmaWarpSpecializedAdapterINS1E_15DefaultEpilogueIaSK_SK_NS1D_6thread17LinearCombinationIaLi1EiiLNS1I_9ScaleType4KindE0ELNS_15FloatRoundStyleE2EaEENS1_15EpilogueDefaultEEEEEvvEEEEvNT_6ParamsE,"a",@progbits
	.sectionflags	@""
	.align	4
.nv.constant0._ZN7cutlass13device_kernelINS_4gemm6kernel13GemmUniversalIN4cute5tupleIJiiiiEEENS1_10collective13CollectiveMmaINS1_34MainloopSm90TmaGmmaWarpSpecializedILi5ENS5_IJNS4_1CILi2EEENSA_ILi1EEESC_EEENS1_32KernelTmaWarpSpecializedPingpongEEENS5_IJNSA_ILi64EEENSA_ILi256EEENSA_ILi32EEEEEEaNS5_IJlSC_lEEEaSK_NS4_8TiledMMAINS4_8MMA_AtomIJNS4_4SM904GMMA27MMA_64x256x32_S32S8S8_SS_TNEEEENS4_6LayoutINS5_IJSC_SC_SC_EEENS5_IJNSA_ILi0EEEST_ST_EEEEENS5_IJNS4_10UnderscoreESW_SW_EEEEENS4_13SM90_TMA_LOADENS4_14ComposedLayoutINS4_7SwizzleILi1ELi4ELi3EEENS4_18smem_ptr_flag_bitsILi8EEENSR_INS5_IJNSA_ILi8EEESI_EEENS5_IJSI_SC_EEEEEEEvNS4_8identityENS4_23SM90_TMA_LOAD_MULTICASTES19_vS1A_EENS_8epilogue10collective6detail29Sm90TmaWarpSpecializedAdapterINS1E_15DefaultEpilogueIaSK_SK_NS1D_6thread17LinearCombinationIaLi1EiiLNS1I_9ScaleType4KindE0ELNS_15FloatRoundStyleE2EaEENS1_15EpilogueDefaultEEEEEvvEEEEvNT_6ParamsE:
	.zero		1664


//--------------------- SYMBOLS --------------------------

	.type		.nv.reservedSmem.offset0,@object
	.size		.nv.reservedSmem.offset0,0x4
	.type		__assertfail,@function
